//
// Generated by NVIDIA NVVM Compiler
//
// Compiler Build ID: CL-36424714
// Cuda compilation tools, release 13.0, V13.0.88
// Based on NVVM 20.0.0
//

.version 9.0
.target sm_100
.address_size 64

	// .globl	_Z12matMulGlobalPfS_S_i
// _ZZ12matMulSharedPfS_S_iE4ds_A has been demoted
// _ZZ12matMulSharedPfS_S_iE4ds_B has been demoted

.visible .entry _Z12matMulGlobalPfS_S_i(
	.param .u64 .ptr .align 1 _Z12matMulGlobalPfS_S_i_param_0,
	.param .u64 .ptr .align 1 _Z12matMulGlobalPfS_S_i_param_1,
	.param .u64 .ptr .align 1 _Z12matMulGlobalPfS_S_i_param_2,
	.param .u32 _Z12matMulGlobalPfS_S_i_param_3
)
{
	.reg .pred 	%p<10>;
	.reg .b32 	%r<40>;
	.reg .b32 	%f<67>;
	.reg .b64 	%rd<67>;

	ld.param.u64 	%rd14, [_Z12matMulGlobalPfS_S_i_param_0];
	ld.param.u64 	%rd15, [_Z12matMulGlobalPfS_S_i_param_1];
	ld.param.u32 	%r18, [_Z12matMulGlobalPfS_S_i_param_3];
	cvta.to.global.u64 	%rd1, %rd15;
	cvta.to.global.u64 	%rd2, %rd14;
	mov.u32 	%r19, %ctaid.y;
	mov.u32 	%r20, %ntid.y;
	mov.u32 	%r21, %tid.y;
	mad.lo.s32 	%r1, %r19, %r20, %r21;
	mov.u32 	%r22, %ctaid.x;
	mov.u32 	%r23, %ntid.x;
	mov.u32 	%r24, %tid.x;
	mad.lo.s32 	%r2, %r22, %r23, %r24;
	max.s32 	%r25, %r1, %r2;
	setp.ge.s32 	%p1, %r25, %r18;
	@%p1 bra 	$L__BB0_13;
	mul.lo.s32 	%r3, %r18, %r1;
	and.b32  	%r4, %r18, 7;
	setp.lt.u32 	%p2, %r18, 8;
	mov.f32 	%f66, 0f00000000;
	mov.b32 	%r38, 0;
	@%p2 bra 	$L__BB0_4;
	and.b32  	%r38, %r18, 2147483640;
	neg.s32 	%r36, %r38;
	mul.wide.s32 	%rd16, %r18, 4;
	add.s64 	%rd3, %rd1, %rd16;
	shl.b32 	%r7, %r18, 3;
	mul.wide.s32 	%rd17, %r18, 8;
	add.s64 	%rd4, %rd1, %rd17;
	mul.wide.s32 	%rd18, %r18, 12;
	add.s64 	%rd5, %rd1, %rd18;
	mul.wide.s32 	%rd19, %r18, 16;
	add.s64 	%rd6, %rd1, %rd19;
	mul.wide.s32 	%rd20, %r18, 20;
	add.s64 	%rd7, %rd1, %rd20;
	mul.wide.s32 	%rd21, %r18, 24;
	add.s64 	%rd8, %rd1, %rd21;
	mul.wide.s32 	%rd22, %r18, 28;
	add.s64 	%rd9, %rd1, %rd22;
	mul.wide.u32 	%rd23, %r3, 4;
	add.s64 	%rd24, %rd23, %rd2;
	add.s64 	%rd66, %rd24, 16;
	mov.f32 	%f66, 0f00000000;
	mov.u32 	%r35, %r2;
$L__BB0_3:
	.pragma "nounroll";
	mul.wide.s32 	%rd25, %r35, 4;
	add.s64 	%rd26, %rd3, %rd25;
	add.s64 	%rd27, %rd4, %rd25;
	add.s64 	%rd28, %rd5, %rd25;
	add.s64 	%rd29, %rd6, %rd25;
	add.s64 	%rd30, %rd7, %rd25;
	add.s64 	%rd31, %rd8, %rd25;
	add.s64 	%rd32, %rd9, %rd25;
	add.s64 	%rd33, %rd1, %rd25;
	ld.global.f32 	%f16, [%rd66+-16];
	ld.global.f32 	%f17, [%rd33];
	fma.rn.f32 	%f18, %f16, %f17, %f66;
	ld.global.f32 	%f19, [%rd66+-12];
	ld.global.f32 	%f20, [%rd26];
	fma.rn.f32 	%f21, %f19, %f20, %f18;
	ld.global.f32 	%f22, [%rd66+-8];
	ld.global.f32 	%f23, [%rd27];
	fma.rn.f32 	%f24, %f22, %f23, %f21;
	ld.global.f32 	%f25, [%rd66+-4];
	ld.global.f32 	%f26, [%rd28];
	fma.rn.f32 	%f27, %f25, %f26, %f24;
	ld.global.f32 	%f28, [%rd66];
	ld.global.f32 	%f29, [%rd29];
	fma.rn.f32 	%f30, %f28, %f29, %f27;
	ld.global.f32 	%f31, [%rd66+4];
	ld.global.f32 	%f32, [%rd30];
	fma.rn.f32 	%f33, %f31, %f32, %f30;
	ld.global.f32 	%f34, [%rd66+8];
	ld.global.f32 	%f35, [%rd31];
	fma.rn.f32 	%f36, %f34, %f35, %f33;
	ld.global.f32 	%f37, [%rd66+12];
	ld.global.f32 	%f38, [%rd32];
	fma.rn.f32 	%f66, %f37, %f38, %f36;
	add.s32 	%r36, %r36, 8;
	add.s32 	%r35, %r35, %r7;
	add.s64 	%rd66, %rd66, 32;
	setp.ne.s32 	%p3, %r36, 0;
	@%p3 bra 	$L__BB0_3;
$L__BB0_4:
	setp.eq.s32 	%p4, %r4, 0;
	@%p4 bra 	$L__BB0_12;
	and.b32  	%r13, %r18, 3;
	setp.lt.u32 	%p5, %r4, 4;
	@%p5 bra 	$L__BB0_7;
	add.s32 	%r27, %r38, %r3;
	mul.wide.u32 	%rd34, %r27, 4;
	add.s64 	%rd35, %rd2, %rd34;
	ld.global.f32 	%f40, [%rd35];
	mad.lo.s32 	%r28, %r38, %r18, %r2;
	mul.wide.s32 	%rd36, %r28, 4;
	add.s64 	%rd37, %rd1, %rd36;
	ld.global.f32 	%f41, [%rd37];
	fma.rn.f32 	%f42, %f40, %f41, %f66;
	cvt.u64.u32 	%rd38, %r3;
	cvt.u64.u32 	%rd39, %r38;
	add.s64 	%rd40, %rd39, %rd38;
	shl.b64 	%rd41, %rd40, 2;
	add.s64 	%rd42, %rd2, %rd41;
	ld.global.f32 	%f43, [%rd42+4];
	mul.wide.s32 	%rd43, %r18, 4;
	add.s64 	%rd44, %rd37, %rd43;
	ld.global.f32 	%f44, [%rd44];
	fma.rn.f32 	%f45, %f43, %f44, %f42;
	ld.global.f32 	%f46, [%rd42+8];
	add.s64 	%rd45, %rd44, %rd43;
	ld.global.f32 	%f47, [%rd45];
	fma.rn.f32 	%f48, %f46, %f47, %f45;
	ld.global.f32 	%f49, [%rd42+12];
	add.s64 	%rd46, %rd45, %rd43;
	ld.global.f32 	%f50, [%rd46];
	fma.rn.f32 	%f66, %f49, %f50, %f48;
	add.s32 	%r38, %r38, 4;
$L__BB0_7:
	setp.eq.s32 	%p6, %r13, 0;
	@%p6 bra 	$L__BB0_12;
	setp.eq.s32 	%p7, %r13, 1;
	@%p7 bra 	$L__BB0_10;
	add.s32 	%r29, %r38, %r3;
	mul.wide.u32 	%rd47, %r29, 4;
	add.s64 	%rd48, %rd2, %rd47;
	ld.global.f32 	%f52, [%rd48];
	mad.lo.s32 	%r30, %r38, %r18, %r2;
	mul.wide.s32 	%rd49, %r30, 4;
	add.s64 	%rd50, %rd1, %rd49;
	ld.global.f32 	%f53, [%rd50];
	fma.rn.f32 	%f54, %f52, %f53, %f66;
	cvt.u64.u32 	%rd51, %r3;
	cvt.u64.u32 	%rd52, %r38;
	add.s64 	%rd53, %rd52, %rd51;
	shl.b64 	%rd54, %rd53, 2;
	add.s64 	%rd55, %rd2, %rd54;
	ld.global.f32 	%f55, [%rd55+4];
	mul.wide.s32 	%rd56, %r18, 4;
	add.s64 	%rd57, %rd50, %rd56;
	ld.global.f32 	%f56, [%rd57];
	fma.rn.f32 	%f66, %f55, %f56, %f54;
	add.s32 	%r38, %r38, 2;
$L__BB0_10:
	and.b32  	%r31, %r18, 1;
	setp.eq.b32 	%p8, %r31, 1;
	not.pred 	%p9, %p8;
	@%p9 bra 	$L__BB0_12;
	add.s32 	%r32, %r38, %r3;
	mul.wide.u32 	%rd58, %r32, 4;
	add.s64 	%rd59, %rd2, %rd58;
	ld.global.f32 	%f57, [%rd59];
	mad.lo.s32 	%r33, %r38, %r18, %r2;
	mul.wide.s32 	%rd60, %r33, 4;
	add.s64 	%rd61, %rd1, %rd60;
	ld.global.f32 	%f58, [%rd61];
	fma.rn.f32 	%f66, %f57, %f58, %f66;
$L__BB0_12:
	ld.param.u64 	%rd65, [_Z12matMulGlobalPfS_S_i_param_2];
	add.s32 	%r34, %r3, %r2;
	cvta.to.global.u64 	%rd62, %rd65;
	mul.wide.s32 	%rd63, %r34, 4;
	add.s64 	%rd64, %rd62, %rd63;
	st.global.f32 	[%rd64], %f66;
$L__BB0_13:
	ret;

}
	// .globl	_Z12matMulSharedPfS_S_i
.visible .entry _Z12matMulSharedPfS_S_i(
	.param .u64 .ptr .align 1 _Z12matMulSharedPfS_S_i_param_0,
	.param .u64 .ptr .align 1 _Z12matMulSharedPfS_S_i_param_1,
	.param .u64 .ptr .align 1 _Z12matMulSharedPfS_S_i_param_2,
	.param .u32 _Z12matMulSharedPfS_S_i_param_3
)
{
	.reg .pred 	%p<8>;
	.reg .b32 	%r<100>;
	.reg .b32 	%f<368>;
	.reg .b64 	%rd<40>;
	// demoted variable
	.shared .align 4 .b8 _ZZ12matMulSharedPfS_S_iE4ds_A[1024];
	// demoted variable
	.shared .align 4 .b8 _ZZ12matMulSharedPfS_S_iE4ds_B[1024];
	ld.param.u32 	%r30, [_Z12matMulSharedPfS_S_i_param_3];
	mov.u32 	%r1, %tid.x;
	mov.u32 	%r2, %tid.y;
	mov.u32 	%r31, %ctaid.y;
	mov.u32 	%r32, %ntid.y;
	mad.lo.s32 	%r3, %r31, %r32, %r2;
	mov.u32 	%r33, %ctaid.x;
	mov.u32 	%r34, %ntid.x;
	mad.lo.s32 	%r4, %r33, %r34, %r1;
	shr.s32 	%r35, %r30, 31;
	shr.u32 	%r36, %r35, 28;
	add.s32 	%r37, %r30, %r36;
	shr.s32 	%r5, %r37, 4;
	setp.lt.s32 	%p1, %r30, 16;
	mov.f32 	%f367, 0f00000000;
	@%p1 bra 	$L__BB1_9;
	mad.lo.s32 	%r96, %r30, %r3, %r1;
	shl.b32 	%r39, %r2, 6;
	mov.u32 	%r40, _ZZ12matMulSharedPfS_S_iE4ds_A;
	add.s32 	%r7, %r40, %r39;
	add.s32 	%r41, %r5, -1;
	setp.lt.u32 	%p2, %r41, 3;
	mov.f32 	%f367, 0f00000000;
	mov.b32 	%r99, 0;
	@%p2 bra 	$L__BB1_4;
	and.b32  	%r99, %r5, 134217724;
	neg.s32 	%r97, %r99;
	add.s32 	%r43, %r2, 48;
	mad.lo.s32 	%r95, %r30, %r43, %r4;
	add.s32 	%r44, %r2, 32;
	mad.lo.s32 	%r94, %r30, %r44, %r4;
	add.s32 	%r45, %r2, 16;
	mad.lo.s32 	%r93, %r30, %r45, %r4;
	mad.lo.s32 	%r92, %r2, %r30, %r4;
	mov.f32 	%f367, 0f00000000;
$L__BB1_3:
	.pragma "nounroll";
	ld.param.u64 	%rd36, [_Z12matMulSharedPfS_S_i_param_1];
	ld.param.u64 	%rd33, [_Z12matMulSharedPfS_S_i_param_0];
	cvta.to.global.u64 	%rd4, %rd33;
	mul.wide.s32 	%rd5, %r96, 4;
	add.s64 	%rd6, %rd4, %rd5;
	ld.global.f32 	%f14, [%rd6];
	shl.b32 	%r47, %r1, 2;
	add.s32 	%r48, %r7, %r47;
	st.shared.f32 	[%r48], %f14;
	cvta.to.global.u64 	%rd7, %rd36;
	mul.wide.s32 	%rd8, %r92, 4;
	add.s64 	%rd9, %rd7, %rd8;
	ld.global.f32 	%f15, [%rd9];
	mov.u32 	%r50, _ZZ12matMulSharedPfS_S_iE4ds_B;
	add.s32 	%r51, %r50, %r47;
	add.s32 	%r52, %r51, %r39;
	st.shared.f32 	[%r52], %f15;
	bar.sync 	0;
	ld.shared.f32 	%f16, [%r7];
	ld.shared.f32 	%f17, [%r51];
	fma.rn.f32 	%f18, %f16, %f17, %f367;
	ld.shared.f32 	%f19, [%r7+4];
	ld.shared.f32 	%f20, [%r51+64];
	fma.rn.f32 	%f21, %f19, %f20, %f18;
	ld.shared.f32 	%f22, [%r7+8];
	ld.shared.f32 	%f23, [%r51+128];
	fma.rn.f32 	%f24, %f22, %f23, %f21;
	ld.shared.f32 	%f25, [%r7+12];
	ld.shared.f32 	%f26, [%r51+192];
	fma.rn.f32 	%f27, %f25, %f26, %f24;
	ld.shared.f32 	%f28, [%r7+16];
	ld.shared.f32 	%f29, [%r51+256];
	fma.rn.f32 	%f30, %f28, %f29, %f27;
	ld.shared.f32 	%f31, [%r7+20];
	ld.shared.f32 	%f32, [%r51+320];
	fma.rn.f32 	%f33, %f31, %f32, %f30;
	ld.shared.f32 	%f34, [%r7+24];
	ld.shared.f32 	%f35, [%r51+384];
	fma.rn.f32 	%f36, %f34, %f35, %f33;
	ld.shared.f32 	%f37, [%r7+28];
	ld.shared.f32 	%f38, [%r51+448];
	fma.rn.f32 	%f39, %f37, %f38, %f36;
	ld.shared.f32 	%f40, [%r7+32];
	ld.shared.f32 	%f41, [%r51+512];
	fma.rn.f32 	%f42, %f40, %f41, %f39;
	ld.shared.f32 	%f43, [%r7+36];
	ld.shared.f32 	%f44, [%r51+576];
	fma.rn.f32 	%f45, %f43, %f44, %f42;
	ld.shared.f32 	%f46, [%r7+40];
	ld.shared.f32 	%f47, [%r51+640];
	fma.rn.f32 	%f48, %f46, %f47, %f45;
	ld.shared.f32 	%f49, [%r7+44];
	ld.shared.f32 	%f50, [%r51+704];
	fma.rn.f32 	%f51, %f49, %f50, %f48;
	ld.shared.f32 	%f52, [%r7+48];
	ld.shared.f32 	%f53, [%r51+768];
	fma.rn.f32 	%f54, %f52, %f53, %f51;
	ld.shared.f32 	%f55, [%r7+52];
	ld.shared.f32 	%f56, [%r51+832];
	fma.rn.f32 	%f57, %f55, %f56, %f54;
	ld.shared.f32 	%f58, [%r7+56];
	ld.shared.f32 	%f59, [%r51+896];
	fma.rn.f32 	%f60, %f58, %f59, %f57;
	ld.shared.f32 	%f61, [%r7+60];
	ld.shared.f32 	%f62, [%r51+960];
	fma.rn.f32 	%f63, %f61, %f62, %f60;
	bar.sync 	0;
	ld.global.f32 	%f64, [%rd6+64];
	st.shared.f32 	[%r48], %f64;
	mul.wide.s32 	%rd10, %r93, 4;
	add.s64 	%rd11, %rd7, %rd10;
	ld.global.f32 	%f65, [%rd11];
	st.shared.f32 	[%r52], %f65;
	bar.sync 	0;
	ld.shared.f32 	%f66, [%r7];
	ld.shared.f32 	%f67, [%r51];
	fma.rn.f32 	%f68, %f66, %f67, %f63;
	ld.shared.f32 	%f69, [%r7+4];
	ld.shared.f32 	%f70, [%r51+64];
	fma.rn.f32 	%f71, %f69, %f70, %f68;
	ld.shared.f32 	%f72, [%r7+8];
	ld.shared.f32 	%f73, [%r51+128];
	fma.rn.f32 	%f74, %f72, %f73, %f71;
	ld.shared.f32 	%f75, [%r7+12];
	ld.shared.f32 	%f76, [%r51+192];
	fma.rn.f32 	%f77, %f75, %f76, %f74;
	ld.shared.f32 	%f78, [%r7+16];
	ld.shared.f32 	%f79, [%r51+256];
	fma.rn.f32 	%f80, %f78, %f79, %f77;
	ld.shared.f32 	%f81, [%r7+20];
	ld.shared.f32 	%f82, [%r51+320];
	fma.rn.f32 	%f83, %f81, %f82, %f80;
	ld.shared.f32 	%f84, [%r7+24];
	ld.shared.f32 	%f85, [%r51+384];
	fma.rn.f32 	%f86, %f84, %f85, %f83;
	ld.shared.f32 	%f87, [%r7+28];
	ld.shared.f32 	%f88, [%r51+448];
	fma.rn.f32 	%f89, %f87, %f88, %f86;
	ld.shared.f32 	%f90, [%r7+32];
	ld.shared.f32 	%f91, [%r51+512];
	fma.rn.f32 	%f92, %f90, %f91, %f89;
	ld.shared.f32 	%f93, [%r7+36];
	ld.shared.f32 	%f94, [%r51+576];
	fma.rn.f32 	%f95, %f93, %f94, %f92;
	ld.shared.f32 	%f96, [%r7+40];
	ld.shared.f32 	%f97, [%r51+640];
	fma.rn.f32 	%f98, %f96, %f97, %f95;
	ld.shared.f32 	%f99, [%r7+44];
	ld.shared.f32 	%f100, [%r51+704];
	fma.rn.f32 	%f101, %f99, %f100, %f98;
	ld.shared.f32 	%f102, [%r7+48];
	ld.shared.f32 	%f103, [%r51+768];
	fma.rn.f32 	%f104, %f102, %f103, %f101;
	ld.shared.f32 	%f105, [%r7+52];
	ld.shared.f32 	%f106, [%r51+832];
	fma.rn.f32 	%f107, %f105, %f106, %f104;
	ld.shared.f32 	%f108, [%r7+56];
	ld.shared.f32 	%f109, [%r51+896];
	fma.rn.f32 	%f110, %f108, %f109, %f107;
	ld.shared.f32 	%f111, [%r7+60];
	ld.shared.f32 	%f112, [%r51+960];
	fma.rn.f32 	%f113, %f111, %f112, %f110;
	bar.sync 	0;
	ld.global.f32 	%f114, [%rd6+128];
	st.shared.f32 	[%r48], %f114;
	mul.wide.s32 	%rd12, %r94, 4;
	add.s64 	%rd13, %rd7, %rd12;
	ld.global.f32 	%f115, [%rd13];
	st.shared.f32 	[%r52], %f115;
	bar.sync 	0;
	ld.shared.f32 	%f116, [%r7];
	ld.shared.f32 	%f117, [%r51];
	fma.rn.f32 	%f118, %f116, %f117, %f113;
	ld.shared.f32 	%f119, [%r7+4];
	ld.shared.f32 	%f120, [%r51+64];
	fma.rn.f32 	%f121, %f119, %f120, %f118;
	ld.shared.f32 	%f122, [%r7+8];
	ld.shared.f32 	%f123, [%r51+128];
	fma.rn.f32 	%f124, %f122, %f123, %f121;
	ld.shared.f32 	%f125, [%r7+12];
	ld.shared.f32 	%f126, [%r51+192];
	fma.rn.f32 	%f127, %f125, %f126, %f124;
	ld.shared.f32 	%f128, [%r7+16];
	ld.shared.f32 	%f129, [%r51+256];
	fma.rn.f32 	%f130, %f128, %f129, %f127;
	ld.shared.f32 	%f131, [%r7+20];
	ld.shared.f32 	%f132, [%r51+320];
	fma.rn.f32 	%f133, %f131, %f132, %f130;
	ld.shared.f32 	%f134, [%r7+24];
	ld.shared.f32 	%f135, [%r51+384];
	fma.rn.f32 	%f136, %f134, %f135, %f133;
	ld.shared.f32 	%f137, [%r7+28];
	ld.shared.f32 	%f138, [%r51+448];
	fma.rn.f32 	%f139, %f137, %f138, %f136;
	ld.shared.f32 	%f140, [%r7+32];
	ld.shared.f32 	%f141, [%r51+512];
	fma.rn.f32 	%f142, %f140, %f141, %f139;
	ld.shared.f32 	%f143, [%r7+36];
	ld.shared.f32 	%f144, [%r51+576];
	fma.rn.f32 	%f145, %f143, %f144, %f142;
	ld.shared.f32 	%f146, [%r7+40];
	ld.shared.f32 	%f147, [%r51+640];
	fma.rn.f32 	%f148, %f146, %f147, %f145;
	ld.shared.f32 	%f149, [%r7+44];
	ld.shared.f32 	%f150, [%r51+704];
	fma.rn.f32 	%f151, %f149, %f150, %f148;
	ld.shared.f32 	%f152, [%r7+48];
	ld.shared.f32 	%f153, [%r51+768];
	fma.rn.f32 	%f154, %f152, %f153, %f151;
	ld.shared.f32 	%f155, [%r7+52];
	ld.shared.f32 	%f156, [%r51+832];
	fma.rn.f32 	%f157, %f155, %f156, %f154;
	ld.shared.f32 	%f158, [%r7+56];
	ld.shared.f32 	%f159, [%r51+896];
	fma.rn.f32 	%f160, %f158, %f159, %f157;
	ld.shared.f32 	%f161, [%r7+60];
	ld.shared.f32 	%f162, [%r51+960];
	fma.rn.f32 	%f163, %f161, %f162, %f160;
	bar.sync 	0;
	ld.global.f32 	%f164, [%rd6+192];
	st.shared.f32 	[%r48], %f164;
	mul.wide.s32 	%rd14, %r95, 4;
	add.s64 	%rd15, %rd7, %rd14;
	ld.global.f32 	%f165, [%rd15];
	st.shared.f32 	[%r52], %f165;
	bar.sync 	0;
	ld.shared.f32 	%f166, [%r7];
	ld.shared.f32 	%f167, [%r51];
	fma.rn.f32 	%f168, %f166, %f167, %f163;
	ld.shared.f32 	%f169, [%r7+4];
	ld.shared.f32 	%f170, [%r51+64];
	fma.rn.f32 	%f171, %f169, %f170, %f168;
	ld.shared.f32 	%f172, [%r7+8];
	ld.shared.f32 	%f173, [%r51+128];
	fma.rn.f32 	%f174, %f172, %f173, %f171;
	ld.shared.f32 	%f175, [%r7+12];
	ld.shared.f32 	%f176, [%r51+192];
	fma.rn.f32 	%f177, %f175, %f176, %f174;
	ld.shared.f32 	%f178, [%r7+16];
	ld.shared.f32 	%f179, [%r51+256];
	fma.rn.f32 	%f180, %f178, %f179, %f177;
	ld.shared.f32 	%f181, [%r7+20];
	ld.shared.f32 	%f182, [%r51+320];
	fma.rn.f32 	%f183, %f181, %f182, %f180;
	ld.shared.f32 	%f184, [%r7+24];
	ld.shared.f32 	%f185, [%r51+384];
	fma.rn.f32 	%f186, %f184, %f185, %f183;
	ld.shared.f32 	%f187, [%r7+28];
	ld.shared.f32 	%f188, [%r51+448];
	fma.rn.f32 	%f189, %f187, %f188, %f186;
	ld.shared.f32 	%f190, [%r7+32];
	ld.shared.f32 	%f191, [%r51+512];
	fma.rn.f32 	%f192, %f190, %f191, %f189;
	ld.shared.f32 	%f193, [%r7+36];
	ld.shared.f32 	%f194, [%r51+576];
	fma.rn.f32 	%f195, %f193, %f194, %f192;
	ld.shared.f32 	%f196, [%r7+40];
	ld.shared.f32 	%f197, [%r51+640];
	fma.rn.f32 	%f198, %f196, %f197, %f195;
	ld.shared.f32 	%f199, [%r7+44];
	ld.shared.f32 	%f200, [%r51+704];
	fma.rn.f32 	%f201, %f199, %f200, %f198;
	ld.shared.f32 	%f202, [%r7+48];
	ld.shared.f32 	%f203, [%r51+768];
	fma.rn.f32 	%f204, %f202, %f203, %f201;
	ld.shared.f32 	%f205, [%r7+52];
	ld.shared.f32 	%f206, [%r51+832];
	fma.rn.f32 	%f207, %f205, %f206, %f204;
	ld.shared.f32 	%f208, [%r7+56];
	ld.shared.f32 	%f209, [%r51+896];
	fma.rn.f32 	%f210, %f208, %f209, %f207;
	ld.shared.f32 	%f211, [%r7+60];
	ld.shared.f32 	%f212, [%r51+960];
	fma.rn.f32 	%f367, %f211, %f212, %f210;
	bar.sync 	0;
	add.s32 	%r97, %r97, 4;
	add.s32 	%r96, %r96, 64;
	shl.b32 	%r53, %r30, 6;
	add.s32 	%r95, %r95, %r53;
	add.s32 	%r94, %r94, %r53;
	add.s32 	%r93, %r93, %r53;
	add.s32 	%r92, %r92, %r53;
	setp.ne.s32 	%p3, %r97, 0;
	@%p3 bra 	$L__BB1_3;
$L__BB1_4:
	and.b32  	%r27, %r5, 3;
	setp.eq.s32 	%p4, %r27, 0;
	@%p4 bra 	$L__BB1_9;
	setp.eq.s32 	%p5, %r27, 1;
	@%p5 bra 	$L__BB1_7;
	ld.param.u64 	%rd37, [_Z12matMulSharedPfS_S_i_param_1];
	ld.param.u64 	%rd34, [_Z12matMulSharedPfS_S_i_param_0];
	shl.b32 	%r54, %r99, 4;
	mad.lo.s32 	%r59, %r30, %r3, %r1;
	add.s32 	%r60, %r59, %r54;
	cvta.to.global.u64 	%rd16, %rd34;
	mul.wide.s32 	%rd17, %r60, 4;
	add.s64 	%rd18, %rd16, %rd17;
	ld.global.f32 	%f214, [%rd18];
	shl.b32 	%r61, %r1, 2;
	add.s32 	%r62, %r7, %r61;
	st.shared.f32 	[%r62], %f214;
	add.s32 	%r63, %r54, %r2;
	mad.lo.s32 	%r64, %r63, %r30, %r4;
	cvta.to.global.u64 	%rd19, %rd37;
	mul.wide.s32 	%rd20, %r64, 4;
	add.s64 	%rd21, %rd19, %rd20;
	ld.global.f32 	%f215, [%rd21];
	mov.u32 	%r66, _ZZ12matMulSharedPfS_S_iE4ds_B;
	add.s32 	%r67, %r66, %r61;
	add.s32 	%r68, %r67, %r39;
	st.shared.f32 	[%r68], %f215;
	bar.sync 	0;
	ld.shared.f32 	%f216, [%r7];
	ld.shared.f32 	%f217, [%r67];
	fma.rn.f32 	%f218, %f216, %f217, %f367;
	ld.shared.f32 	%f219, [%r7+4];
	ld.shared.f32 	%f220, [%r67+64];
	fma.rn.f32 	%f221, %f219, %f220, %f218;
	ld.shared.f32 	%f222, [%r7+8];
	ld.shared.f32 	%f223, [%r67+128];
	fma.rn.f32 	%f224, %f222, %f223, %f221;
	ld.shared.f32 	%f225, [%r7+12];
	ld.shared.f32 	%f226, [%r67+192];
	fma.rn.f32 	%f227, %f225, %f226, %f224;
	ld.shared.f32 	%f228, [%r7+16];
	ld.shared.f32 	%f229, [%r67+256];
	fma.rn.f32 	%f230, %f228, %f229, %f227;
	ld.shared.f32 	%f231, [%r7+20];
	ld.shared.f32 	%f232, [%r67+320];
	fma.rn.f32 	%f233, %f231, %f232, %f230;
	ld.shared.f32 	%f234, [%r7+24];
	ld.shared.f32 	%f235, [%r67+384];
	fma.rn.f32 	%f236, %f234, %f235, %f233;
	ld.shared.f32 	%f237, [%r7+28];
	ld.shared.f32 	%f238, [%r67+448];
	fma.rn.f32 	%f239, %f237, %f238, %f236;
	ld.shared.f32 	%f240, [%r7+32];
	ld.shared.f32 	%f241, [%r67+512];
	fma.rn.f32 	%f242, %f240, %f241, %f239;
	ld.shared.f32 	%f243, [%r7+36];
	ld.shared.f32 	%f244, [%r67+576];
	fma.rn.f32 	%f245, %f243, %f244, %f242;
	ld.shared.f32 	%f246, [%r7+40];
	ld.shared.f32 	%f247, [%r67+640];
	fma.rn.f32 	%f248, %f246, %f247, %f245;
	ld.shared.f32 	%f249, [%r7+44];
	ld.shared.f32 	%f250, [%r67+704];
	fma.rn.f32 	%f251, %f249, %f250, %f248;
	ld.shared.f32 	%f252, [%r7+48];
	ld.shared.f32 	%f253, [%r67+768];
	fma.rn.f32 	%f254, %f252, %f253, %f251;
	ld.shared.f32 	%f255, [%r7+52];
	ld.shared.f32 	%f256, [%r67+832];
	fma.rn.f32 	%f257, %f255, %f256, %f254;
	ld.shared.f32 	%f258, [%r7+56];
	ld.shared.f32 	%f259, [%r67+896];
	fma.rn.f32 	%f260, %f258, %f259, %f257;
	ld.shared.f32 	%f261, [%r7+60];
	ld.shared.f32 	%f262, [%r67+960];
	fma.rn.f32 	%f263, %f261, %f262, %f260;
	bar.sync 	0;
	ld.global.f32 	%f264, [%rd18+64];
	st.shared.f32 	[%r62], %f264;
	add.s32 	%r69, %r63, 16;
	mad.lo.s32 	%r70, %r69, %r30, %r4;
	mul.wide.s32 	%rd22, %r70, 4;
	add.s64 	%rd23, %rd19, %rd22;
	ld.global.f32 	%f265, [%rd23];
	st.shared.f32 	[%r68], %f265;
	bar.sync 	0;
	ld.shared.f32 	%f266, [%r7];
	ld.shared.f32 	%f267, [%r67];
	fma.rn.f32 	%f268, %f266, %f267, %f263;
	ld.shared.f32 	%f269, [%r7+4];
	ld.shared.f32 	%f270, [%r67+64];
	fma.rn.f32 	%f271, %f269, %f270, %f268;
	ld.shared.f32 	%f272, [%r7+8];
	ld.shared.f32 	%f273, [%r67+128];
	fma.rn.f32 	%f274, %f272, %f273, %f271;
	ld.shared.f32 	%f275, [%r7+12];
	ld.shared.f32 	%f276, [%r67+192];
	fma.rn.f32 	%f277, %f275, %f276, %f274;
	ld.shared.f32 	%f278, [%r7+16];
	ld.shared.f32 	%f279, [%r67+256];
	fma.rn.f32 	%f280, %f278, %f279, %f277;
	ld.shared.f32 	%f281, [%r7+20];
	ld.shared.f32 	%f282, [%r67+320];
	fma.rn.f32 	%f283, %f281, %f282, %f280;
	ld.shared.f32 	%f284, [%r7+24];
	ld.shared.f32 	%f285, [%r67+384];
	fma.rn.f32 	%f286, %f284, %f285, %f283;
	ld.shared.f32 	%f287, [%r7+28];
	ld.shared.f32 	%f288, [%r67+448];
	fma.rn.f32 	%f289, %f287, %f288, %f286;
	ld.shared.f32 	%f290, [%r7+32];
	ld.shared.f32 	%f291, [%r67+512];
	fma.rn.f32 	%f292, %f290, %f291, %f289;
	ld.shared.f32 	%f293, [%r7+36];
	ld.shared.f32 	%f294, [%r67+576];
	fma.rn.f32 	%f295, %f293, %f294, %f292;
	ld.shared.f32 	%f296, [%r7+40];
	ld.shared.f32 	%f297, [%r67+640];
	fma.rn.f32 	%f298, %f296, %f297, %f295;
	ld.shared.f32 	%f299, [%r7+44];
	ld.shared.f32 	%f300, [%r67+704];
	fma.rn.f32 	%f301, %f299, %f300, %f298;
	ld.shared.f32 	%f302, [%r7+48];
	ld.shared.f32 	%f303, [%r67+768];
	fma.rn.f32 	%f304, %f302, %f303, %f301;
	ld.shared.f32 	%f305, [%r7+52];
	ld.shared.f32 	%f306, [%r67+832];
	fma.rn.f32 	%f307, %f305, %f306, %f304;
	ld.shared.f32 	%f308, [%r7+56];
	ld.shared.f32 	%f309, [%r67+896];
	fma.rn.f32 	%f310, %f308, %f309, %f307;
	ld.shared.f32 	%f311, [%r7+60];
	ld.shared.f32 	%f312, [%r67+960];
	fma.rn.f32 	%f367, %f311, %f312, %f310;
	bar.sync 	0;
	add.s32 	%r99, %r99, 2;
$L__BB1_7:
	and.b32  	%r71, %r5, 1;
	setp.eq.b32 	%p6, %r71, 1;
	not.pred 	%p7, %p6;
	@%p7 bra 	$L__BB1_9;
	ld.param.u64 	%rd38, [_Z12matMulSharedPfS_S_i_param_1];
	ld.param.u64 	%rd35, [_Z12matMulSharedPfS_S_i_param_0];
	shl.b32 	%r72, %r99, 4;
	mad.lo.s32 	%r77, %r30, %r3, %r1;
	add.s32 	%r78, %r77, %r72;
	cvta.to.global.u64 	%rd24, %rd35;
	mul.wide.s32 	%rd25, %r78, 4;
	add.s64 	%rd26, %rd24, %rd25;
	ld.global.f32 	%f313, [%rd26];
	shl.b32 	%r79, %r1, 2;
	add.s32 	%r80, %r7, %r79;
	st.shared.f32 	[%r80], %f313;
	add.s32 	%r81, %r72, %r2;
	mad.lo.s32 	%r82, %r81, %r30, %r4;
	cvta.to.global.u64 	%rd27, %rd38;
	mul.wide.s32 	%rd28, %r82, 4;
	add.s64 	%rd29, %rd27, %rd28;
	ld.global.f32 	%f314, [%rd29];
	mov.u32 	%r84, _ZZ12matMulSharedPfS_S_iE4ds_B;
	add.s32 	%r85, %r84, %r79;
	add.s32 	%r86, %r85, %r39;
	st.shared.f32 	[%r86], %f314;
	bar.sync 	0;
	ld.shared.f32 	%f315, [%r7];
	ld.shared.f32 	%f316, [%r85];
	fma.rn.f32 	%f317, %f315, %f316, %f367;
	ld.shared.f32 	%f318, [%r7+4];
	ld.shared.f32 	%f319, [%r85+64];
	fma.rn.f32 	%f320, %f318, %f319, %f317;
	ld.shared.f32 	%f321, [%r7+8];
	ld.shared.f32 	%f322, [%r85+128];
	fma.rn.f32 	%f323, %f321, %f322, %f320;
	ld.shared.f32 	%f324, [%r7+12];
	ld.shared.f32 	%f325, [%r85+192];
	fma.rn.f32 	%f326, %f324, %f325, %f323;
	ld.shared.f32 	%f327, [%r7+16];
	ld.shared.f32 	%f328, [%r85+256];
	fma.rn.f32 	%f329, %f327, %f328, %f326;
	ld.shared.f32 	%f330, [%r7+20];
	ld.shared.f32 	%f331, [%r85+320];
	fma.rn.f32 	%f332, %f330, %f331, %f329;
	ld.shared.f32 	%f333, [%r7+24];
	ld.shared.f32 	%f334, [%r85+384];
	fma.rn.f32 	%f335, %f333, %f334, %f332;
	ld.shared.f32 	%f336, [%r7+28];
	ld.shared.f32 	%f337, [%r85+448];
	fma.rn.f32 	%f338, %f336, %f337, %f335;
	ld.shared.f32 	%f339, [%r7+32];
	ld.shared.f32 	%f340, [%r85+512];
	fma.rn.f32 	%f341, %f339, %f340, %f338;
	ld.shared.f32 	%f342, [%r7+36];
	ld.shared.f32 	%f343, [%r85+576];
	fma.rn.f32 	%f344, %f342, %f343, %f341;
	ld.shared.f32 	%f345, [%r7+40];
	ld.shared.f32 	%f346, [%r85+640];
	fma.rn.f32 	%f347, %f345, %f346, %f344;
	ld.shared.f32 	%f348, [%r7+44];
	ld.shared.f32 	%f349, [%r85+704];
	fma.rn.f32 	%f350, %f348, %f349, %f347;
	ld.shared.f32 	%f351, [%r7+48];
	ld.shared.f32 	%f352, [%r85+768];
	fma.rn.f32 	%f353, %f351, %f352, %f350;
	ld.shared.f32 	%f354, [%r7+52];
	ld.shared.f32 	%f355, [%r85+832];
	fma.rn.f32 	%f356, %f354, %f355, %f353;
	ld.shared.f32 	%f357, [%r7+56];
	ld.shared.f32 	%f358, [%r85+896];
	fma.rn.f32 	%f359, %f357, %f358, %f356;
	ld.shared.f32 	%f360, [%r7+60];
	ld.shared.f32 	%f361, [%r85+960];
	fma.rn.f32 	%f367, %f360, %f361, %f359;
	bar.sync 	0;
$L__BB1_9:
	ld.param.u64 	%rd39, [_Z12matMulSharedPfS_S_i_param_2];
	cvta.to.global.u64 	%rd30, %rd39;
	mad.lo.s32 	%r91, %r30, %r3, %r4;
	mul.wide.s32 	%rd31, %r91, 4;
	add.s64 	%rd32, %rd30, %rd31;
	st.global.f32 	[%rd32], %f367;
	ret;

}


// ===== COMPILED SASS (sm_100) =====

	.target	sm_100

	.elftype	@"ET_EXEC"


//--------------------- .note.nv.tkinfo           --------------------------
	.section	.note.nv.tkinfo,"",@"SHT_NOTE"
	.sectionflags	@"SHF_NOTE_NV_TKINFO"
	.tkinfo
        /*0018*/ 	.word	0x00000002
        /*0030*/ 	.string	""
        /*0030*/ 	.string	"ptxas"
        /*0030*/ 	.string	"Cuda compilation tools, release 13.0, V13.0.88"
        /*0030*/ 	.string	"Build cuda_13.0.r13.0/compiler.36424714_0"
        /*0030*/ 	.string	"-arch sm_100 -m 64 "



//--------------------- .note.nv.cuinfo           --------------------------
	.section	.note.nv.cuinfo,"",@"SHT_NOTE"
	.sectionflags	@"SHF_NOTE_NV_CUINFO"
        /*0018*/ 	.short	0x0002
        /*001a*/ 	.short	0x0064
        /*001c*/ 	.short	0x0082
	.zero		2


//--------------------- .nv.info                  --------------------------
	.section	.nv.info,"",@"SHT_CUDA_INFO"
	.align	4


	//----- nvinfo : EIATTR_REGCOUNT
	.align		4
        /*0000*/ 	.byte	0x04, 0x2f
        /*0002*/ 	.short	(.L_1 - .L_0)
	.align		4
.L_0:
        /*0004*/ 	.word	index@(_Z12matMulGlobalPfS_S_i)
        /*0008*/ 	.word	0x0000001e


	//----- nvinfo : EIATTR_FRAME_SIZE
	.align		4
.L_1:
        /*000c*/ 	.byte	0x04, 0x11
        /*000e*/ 	.short	(.L_3 - .L_2)
	.align		4
.L_2:
        /*0010*/ 	.word	index@(_Z12matMulGlobalPfS_S_i)
        /*0014*/ 	.word	0x00000000


	//----- nvinfo : EIATTR_REGCOUNT
	.align		4
.L_3:
        /*0018*/ 	.byte	0x04, 0x2f
        /*001a*/ 	.short	(.L_5 - .L_4)
	.align		4
.L_4:
        /*001c*/ 	.word	index@(_Z12matMulSharedPfS_S_i)
        /*0020*/ 	.word	0x00000028


	//----- nvinfo : EIATTR_FRAME_SIZE
	.align		4
.L_5:
        /*0024*/ 	.byte	0x04, 0x11
        /*0026*/ 	.short	(.L_7 - .L_6)
	.align		4
.L_6:
        /*0028*/ 	.word	index@(_Z12matMulSharedPfS_S_i)
        /*002c*/ 	.word	0x00000000


	//----- nvinfo : EIATTR_MIN_STACK_SIZE
	.align		4
.L_7:
        /*0030*/ 	.byte	0x04, 0x12
        /*0032*/ 	.short	(.L_9 - .L_8)
	.align		4
.L_8:
        /*0034*/ 	.word	index@(_Z12matMulSharedPfS_S_i)
        /*0038*/ 	.word	0x00000000


	//----- nvinfo : EIATTR_MIN_STACK_SIZE
	.align		4
.L_9:
        /*003c*/ 	.byte	0x04, 0x12
        /*003e*/ 	.short	(.L_11 - .L_10)
	.align		4
.L_10:
        /*0040*/ 	.word	index@(_Z12matMulGlobalPfS_S_i)
        /*0044*/ 	.word	0x00000000
.L_11:


//--------------------- .nv.compat                --------------------------
	.section	.nv.compat,"",@"SHT_CUDA_COMPAT_INFO"
	.align	4
        /*0000*/ 	.byte	0x02, 0x09, 0x00, 0x00, 0x02, 0x02, 0x01, 0x00, 0x02, 0x05, 0x05, 0x00, 0x03, 0x07, 0x01, 0x01
        /*0010*/ 	.byte	0x02, 0x03, 0x00, 0x00, 0x02, 0x06, 0x01, 0x00, 0x04, 0x0b, 0x08, 0x00, 0x09, 0x00, 0x00, 0x00
        /*0020*/ 	.byte	0x00, 0x00, 0x00, 0x00


//--------------------- .nv.info._Z12matMulSharedPfS_S_i --------------------------
	.section	.nv.info._Z12matMulSharedPfS_S_i,"",@"SHT_CUDA_INFO"
	.sectionflags	@""
	.align	4


	//----- nvinfo : EIATTR_CUDA_API_VERSION
	.align		4
        /*0000*/ 	.byte	0x04, 0x37
        /*0002*/ 	.short	(.L_13 - .L_12)
.L_12:
        /*0004*/ 	.word	0x00000082


	//----- nvinfo : EIATTR_KPARAM_INFO
	.align		4
.L_13:
        /*0008*/ 	.byte	0x04, 0x17
        /*000a*/ 	.short	(.L_15 - .L_14)
.L_14:
        /*000c*/ 	.word	0x00000000
        /*0010*/ 	.short	0x0003
        /*0012*/ 	.short	0x0018
        /*0014*/ 	.byte	0x00, 0xf0, 0x11, 0x00


	//----- nvinfo : EIATTR_KPARAM_INFO
	.align		4
.L_15:
        /*0018*/ 	.byte	0x04, 0x17
        /*001a*/ 	.short	(.L_17 - .L_16)
.L_16:
        /*001c*/ 	.word	0x00000000
        /*0020*/ 	.short	0x0002
        /*0022*/ 	.short	0x0010
        /*0024*/ 	.byte	0x00, 0xf5, 0x21, 0x00


	//----- nvinfo : EIATTR_KPARAM_INFO
	.align		4
.L_17:
        /*0028*/ 	.byte	0x04, 0x17
        /*002a*/ 	.short	(.L_19 - .L_18)
.L_18:
        /*002c*/ 	.word	0x00000000
        /*0030*/ 	.short	0x0001
        /*0032*/ 	.short	0x0008
        /*0034*/ 	.byte	0x00, 0xf5, 0x21, 0x00


	//----- nvinfo : EIATTR_KPARAM_INFO
	.align		4
.L_19:
        /*0038*/ 	.byte	0x04, 0x17
        /*003a*/ 	.short	(.L_21 - .L_20)
.L_20:
        /*003c*/ 	.word	0x00000000
        /*0040*/ 	.short	0x0000
        /*0042*/ 	.short	0x0000
        /*0044*/ 	.byte	0x00, 0xf5, 0x21, 0x00


	//----- nvinfo : EIATTR_SPARSE_MMA_MASK
	.align		4
.L_21:
        /*0048*/ 	.byte	0x03, 0x50
        /*004a*/ 	.short	0x0000


	//----- nvinfo : EIATTR_MAXREG_COUNT
	.align		4
        /*004c*/ 	.byte	0x03, 0x1b
        /*004e*/ 	.short	0x00ff


	//----- nvinfo : EIATTR_NUM_BARRIERS
	.align		4
        /*0050*/ 	.byte	0x02, 0x4c
        /*0052*/ 	.byte	0x01
	.zero		1


	//----- nvinfo : EIATTR_MERCURY_ISA_VERSION
	.align		4
        /*0054*/ 	.byte	0x03, 0x5f
        /*0056*/ 	.short	0x0101


	//----- nvinfo : EIATTR_VRC_CTA_INIT_COUNT
	.align		4
        /*0058*/ 	.byte	0x02, 0x4a
	.zero		1
	.zero		1


	//----- nvinfo : EIATTR_EXIT_INSTR_OFFSETS
	.align		4
        /*005c*/ 	.byte	0x04, 0x1c
        /*005e*/ 	.short	(.L_23 - .L_22)


	//   ....[0]....
.L_22:
        /*0060*/ 	.word	0x00001870


	//----- nvinfo : EIATTR_CBANK_PARAM_SIZE
	.align		4
.L_23:
        /*0064*/ 	.byte	0x03, 0x19
        /*0066*/ 	.short	0x001c


	//----- nvinfo : EIATTR_PARAM_CBANK
	.align		4
        /*0068*/ 	.byte	0x04, 0x0a
        /*006a*/ 	.short	(.L_25 - .L_24)
	.align		4
.L_24:
        /*006c*/ 	.word	index@(.nv.constant0._Z12matMulSharedPfS_S_i)
        /*0070*/ 	.short	0x0380
        /*0072*/ 	.short	0x001c


	//----- nvinfo : EIATTR_SW_WAR
	.align		4
.L_25:
        /*0074*/ 	.byte	0x04, 0x36
        /*0076*/ 	.short	(.L_27 - .L_26)
.L_26:
        /*0078*/ 	.word	0x00000008
.L_27:


//--------------------- .nv.info._Z12matMulGlobalPfS_S_i --------------------------
	.section	.nv.info._Z12matMulGlobalPfS_S_i,"",@"SHT_CUDA_INFO"
	.sectionflags	@""
	.align	4


	//----- nvinfo : EIATTR_CUDA_API_VERSION
	.align		4
        /*0000*/ 	.byte	0x04, 0x37
        /*0002*/ 	.short	(.L_29 - .L_28)
.L_28:
        /*0004*/ 	.word	0x00000082


	//----- nvinfo : EIATTR_KPARAM_INFO
	.align		4
.L_29:
        /*0008*/ 	.byte	0x04, 0x17
        /*000a*/ 	.short	(.L_31 - .L_30)
.L_30:
        /*000c*/ 	.word	0x00000000
        /*0010*/ 	.short	0x0003
        /*0012*/ 	.short	0x0018
        /*0014*/ 	.byte	0x00, 0xf0, 0x11, 0x00


	//----- nvinfo : EIATTR_KPARAM_INFO
	.align		4
.L_31:
        /*0018*/ 	.byte	0x04, 0x17
        /*001a*/ 	.short	(.L_33 - .L_32)
.L_32:
        /*001c*/ 	.word	0x00000000
        /*0020*/ 	.short	0x0002
        /*0022*/ 	.short	0x0010
        /*0024*/ 	.byte	0x00, 0xf5, 0x21, 0x00


	//----- nvinfo : EIATTR_KPARAM_INFO
	.align		4
.L_33:
        /*0028*/ 	.byte	0x04, 0x17
        /*002a*/ 	.short	(.L_35 - .L_34)
.L_34:
        /*002c*/ 	.word	0x00000000
        /*0030*/ 	.short	0x0001
        /*0032*/ 	.short	0x0008
        /*0034*/ 	.byte	0x00, 0xf5, 0x21, 0x00


	//----- nvinfo : EIATTR_KPARAM_INFO
	.align		4
.L_35:
        /*0038*/ 	.byte	0x04, 0x17
        /*003a*/ 	.short	(.L_37 - .L_36)
.L_36:
        /*003c*/ 	.word	0x00000000
        /*0040*/ 	.short	0x0000
        /*0042*/ 	.short	0x0000
        /*0044*/ 	.byte	0x00, 0xf5, 0x21, 0x00


	//----- nvinfo : EIATTR_SPARSE_MMA_MASK
	.align		4
.L_37:
        /*0048*/ 	.byte	0x03, 0x50
        /*004a*/ 	.short	0x0000


	//----- nvinfo : EIATTR_MAXREG_COUNT
	.align		4
        /*004c*/ 	.byte	0x03, 0x1b
        /*004e*/ 	.short	0x00ff


	//----- nvinfo : EIATTR_MERCURY_ISA_VERSION
	.align		4
        /*0050*/ 	.byte	0x03, 0x5f
        /*0052*/ 	.short	0x0101


	//----- nvinfo : EIATTR_VRC_CTA_INIT_COUNT
	.align		4
        /*0054*/ 	.byte	0x02, 0x4a
	.zero		1
	.zero		1


	//----- nvinfo : EIATTR_EXIT_INSTR_OFFSETS
	.align		4
        /*0058*/ 	.byte	0x04, 0x1c
        /*005a*/ 	.short	(.L_39 - .L_38)


	//   ....[0]....
.L_38:
        /*005c*/ 	.word	0x000000c0


	//   ....[1]....
        /*0060*/ 	.word	0x00000a90


	//----- nvinfo : EIATTR_CBANK_PARAM_SIZE
	.align		4
.L_39:
        /*0064*/ 	.byte	0x03, 0x19
        /*0066*/ 	.short	0x001c


	//----- nvinfo : EIATTR_PARAM_CBANK
	.align		4
        /*0068*/ 	.byte	0x04, 0x0a
        /*006a*/ 	.short	(.L_41 - .L_40)
	.align		4
.L_40:
        /*006c*/ 	.word	index@(.nv.constant0._Z12matMulGlobalPfS_S_i)
        /*0070*/ 	.short	0x0380
        /*0072*/ 	.short	0x001c


	//----- nvinfo : EIATTR_SW_WAR
	.align		4
.L_41:
        /*0074*/ 	.byte	0x04, 0x36
        /*0076*/ 	.short	(.L_43 - .L_42)
.L_42:
        /*0078*/ 	.word	0x00000008
.L_43:


//--------------------- .nv.callgraph             --------------------------
	.section	.nv.callgraph,"",@"SHT_CUDA_CALLGRAPH"
	.align	4
	.sectionentsize	8
	.align		4
        /*0000*/ 	.word	0x00000000
	.align		4
        /*0004*/ 	.word	0xffffffff
	.align		4
        /*0008*/ 	.word	0x00000000
	.align		4
        /*000c*/ 	.word	0xfffffffe
	.align		4
        /*0010*/ 	.word	0x00000000
	.align		4
        /*0014*/ 	.word	0xfffffffd
	.align		4
        /*0018*/ 	.word	0x00000000
	.align		4
        /*001c*/ 	.word	0xfffffffc


//--------------------- .text._Z12matMulSharedPfS_S_i --------------------------
	.section	.text._Z12matMulSharedPfS_S_i,"ax",@progbits
	.align	128
        .global         _Z12matMulSharedPfS_S_i
        .type           _Z12matMulSharedPfS_S_i,@function
        .size           _Z12matMulSharedPfS_S_i,(.L_x_10 - _Z12matMulSharedPfS_S_i)
        .other          _Z12matMulSharedPfS_S_i,@"STO_CUDA_ENTRY STV_DEFAULT"
_Z12matMulSharedPfS_S_i:
.text._Z12matMulSharedPfS_S_i:
[----:B------:R-:W-:Y:S08]  /*0000*/  LDC R1, c[0x0][0x37c] ;  /* 0x0000df00ff017b82 */ /* 0x000ff00000000800 */
[----:B------:R-:W0:Y:S01]  /*0010*/  LDC R4, c[0x0][0x398] ;  /* 0x0000e600ff047b82 */ /* 0x000e220000000800 */
[----:B------:R-:W1:Y:S01]  /*0020*/  S2R R3, SR_TID.Y ;  /* 0x0000000000037919 */ /* 0x000e620000002200 */
[----:B------:R-:W2:Y:S01]  /*0030*/  LDCU.64 UR8, c[0x0][0x358] ;  /* 0x00006b00ff0877ac */ /* 0x000ea20008000a00 */
[----:B------:R-:W-:Y:S01]  /*0040*/  HFMA2 R33, -RZ, RZ, 0, 0 ;  /* 0x00000000ff217431 */ /* 0x000fe200000001ff */
[----:B------:R-:W3:Y:S04]  /*0050*/  S2R R2, SR_TID.X ;  /* 0x0000000000027919 */ /* 0x000ee80000002100 */
[----:B------:R-:W1:Y:S08]  /*0060*/  LDC R0, c[0x0][0x364] ;  /* 0x0000d900ff007b82 */ /* 0x000e700000000800 */
[----:B------:R-:W1:Y:S08]  /*0070*/  S2UR UR4, SR_CTAID.Y ;  /* 0x00000000000479c3 */ /* 0x000e700000002600 */
[----:B------:R-:W3:Y:S01]  /*0080*/  S2UR UR5, SR_CTAID.X ;  /* 0x00000000000579c3 */ /* 0x000ee20000002500 */
[----:B0-----:R-:W-:-:S02]  /*0090*/  ISETP.GE.AND P0, PT, R4, 0x10, PT ;  /* 0x000000100400780c */ /* 0x001fc40003f06270 */
[----:B------:R-:W-:-:S04]  /*00a0*/  SHF.R.S32.HI R5, RZ, 0x1f, R4 ;  /* 0x0000001fff057819 */ /* 0x000fc80000011404 */
[----:B------:R-:W-:Y:S01]  /*00b0*/  LEA.HI R5, R5, R4, RZ, 0x4 ;  /* 0x0000000405057211 */ /* 0x000fe200078f20ff */
[----:B------:R-:W3:Y:S01]  /*00c0*/  LDC R21, c[0x0][0x360] ;  /* 0x0000d800ff157b82 */ /* 0x000ee20000000800 */
[----:B-1----:R-:W-:Y:S02]  /*00d0*/  IMAD R23, R0, UR4, R3 ;  /* 0x0000000400177c24 */ /* 0x002fe4000f8e0203 */
[----:B---3--:R-:W-:-:S03]  /*00e0*/  IMAD R21, R21, UR5, R2 ;  /* 0x0000000515157c24 */ /* 0x008fc6000f8e0202 */
[----:B--2---:R-:W-:Y:S05]  /*00f0*/  @!P0 BRA `(.L_x_0) ;  /* 0x0000001400cc8947 */ /* 0x004fea0003800000 */
[----:B------:R-:W0:Y:S01]  /*0100*/  S2UR UR6, SR_CgaCtaId ;  /* 0x00000000000679c3 */ /* 0x000e220000008800 */
[----:B------:R-:W-:Y:S01]  /*0110*/  SHF.R.S32.HI R28, RZ, 0x4, R5 ;  /* 0x00000004ff1c7819 */ /* 0x000fe20000011405 */
[----:B------:R-:W-:Y:S01]  /*0120*/  UMOV UR4, 0x400 ;  /* 0x0000040000047882 */ /* 0x000fe20000000000 */
[----:B------:R-:W-:Y:S01]  /*0130*/  IMAD R7, R23, R4, R2 ;  /* 0x0000000417077224 */ /* 0x000fe200078e0202 */
[----:B------:R-:W-:Y:S02]  /*0140*/  MOV R33, RZ ;  /* 0x000000ff00217202 */ /* 0x000fe40000000f00 */
[----:B------:R-:W-:-:S04]  /*0150*/  IADD3 R0, PT, PT, R28, -0x1, RZ ;  /* 0xffffffff1c007810 */ /* 0x000fc80007ffe0ff */
[----:B------:R-:W-:Y:S02]  /*0160*/  ISETP.GE.U32.AND P0, PT, R0, 0x3, PT ;  /* 0x000000030000780c */ /* 0x000fe40003f06070 */
[----:B------:R-:W-:Y:S01]  /*0170*/  MOV R0, RZ ;  /* 0x000000ff00007202 */ /* 0x000fe20000000f00 */
[----:B0-----:R-:W-:-:S06]  /*0180*/  ULEA UR5, UR6, UR4, 0x18 ;  /* 0x0000000406057291 */ /* 0x001fcc000f8ec0ff */
[----:B------:R-:W-:-:S04]  /*0190*/  LEA R5, R3, UR5, 0x6 ;  /* 0x0000000503057c11 */ /* 0x000fc8000f8e30ff */
[----:B------:R-:W-:Y:S05]  /*01a0*/  @!P0 BRA `(.L_x_1) ;  /* 0x0000000c001c8947 */ /* 0x000fea0003800000 */
[----:B------:R-:W-:Y:S01]  /*01b0*/  UIADD3 UR5, UPT, UPT, UR4, 0x400, URZ ;  /* 0x0000040004057890 */ /* 0x000fe2000fffe0ff */
[C---:B------:R-:W-:Y:S01]  /*01c0*/  IADD3 R31, PT, PT, R3.reuse, 0x30, RZ ;  /* 0x00000030031f7810 */ /* 0x040fe20007ffe0ff */
[----:B------:R-:W-:Y:S01]  /*01d0*/  HFMA2 R33, -RZ, RZ, 0, 0 ;  /* 0x00000000ff217431 */ /* 0x000fe200000001ff */
[C---:B------:R-:W-:Y:S01]  /*01e0*/  IADD3 R29, PT, PT, R3.reuse, 0x20, RZ ;  /* 0x00000020031d7810 */ /* 0x040fe20007ffe0ff */
[----:B------:R-:W-:Y:S01]  /*01f0*/  ULEA UR5, UR6, UR5, 0x18 ;  /* 0x0000000506057291 */ /* 0x000fe2000f8ec0ff */
[C---:B------:R-:W-:Y:S01]  /*0200*/  IADD3 R27, PT, PT, R3.reuse, 0x10, RZ ;  /* 0x00000010031b7810 */ /* 0x040fe20007ffe0ff */
[-CC-:B------:R-:W-:Y:S01]  /*0210*/  IMAD R25, R3, R4.reuse, R21.reuse ;  /* 0x0000000403197224 */ /* 0x180fe200078e0215 */
[----:B------:R-:W-:Y:S01]  /*0220*/  LOP3.LUT R0, R28, 0x7fffffc, RZ, 0xc0, !PT ;  /* 0x07fffffc1c007812 */ /* 0x000fe200078ec0ff */
[-CC-:B------:R-:W-:Y:S01]  /*0230*/  IMAD R31, R31, R4.reuse, R21.reuse ;  /* 0x000000041f1f7224 */ /* 0x180fe200078e0215 */
[----:B------:R-:W-:Y:S01]  /*0240*/  MOV R26, R7 ;  /* 0x00000007001a7202 */ /* 0x000fe20000000f00 */
[-CC-:B------:R-:W-:Y:S01]  /*0250*/  IMAD R29, R29, R4.reuse, R21.reuse ;  /* 0x000000041d1d7224 */ /* 0x180fe200078e0215 */
[C---:B------:R-:W-:Y:S01]  /*0260*/  LEA R20, R2.reuse, UR5, 0x2 ;  /* 0x0000000502147c11 */ /* 0x040fe2000f8e10ff */
[----:B------:R-:W-:Y:S01]  /*0270*/  IMAD R27, R27, R4, R21 ;  /* 0x000000041b1b7224 */ /* 0x000fe200078e0215 */
[----:B------:R-:W-:-:S02]  /*0280*/  LEA R22, R2, R5, 0x2 ;  /* 0x0000000502167211 */ /* 0x000fc400078e10ff */
[----:B------:R-:W-:Y:S02]  /*0290*/  IADD3 R24, PT, PT, -R0, RZ, RZ ;  /* 0x000000ff00187210 */ /* 0x000fe40007ffe1ff */
[----:B------:R-:W-:-:S07]  /*02a0*/  LEA R6, R3, R20, 0x6 ;  /* 0x0000001403067211 */ /* 0x000fce00078e30ff */
.L_x_2:
[----:B------:R-:W0:Y:S08]  /*02b0*/  LDC.64 R16, c[0x0][0x380] ;  /* 0x0000e000ff107b82 */ /* 0x000e300000000a00 */
[----:B------:R-:W1:Y:S01]  /*02c0*/  LDC.64 R18, c[0x0][0x388] ;  /* 0x0000e200ff127b82 */ /* 0x000e620000000a00 */
[----:B0-----:R-:W-:-:S05]  /*02d0*/  IMAD.WIDE R16, R26, 0x4, R16 ;  /* 0x000000041a107825 */ /* 0x001fca00078e0210 */
[----:B------:R-:W2:Y:S01]  /*02e0*/  LDG.E R11, desc[UR8][R16.64] ;  /* 0x00000008100b7981 */ /* 0x000ea2000c1e1900 */
[----:B-1----:R-:W-:-:S05]  /*02f0*/  IMAD.WIDE R8, R25, 0x4, R18 ;  /* 0x0000000419087825 */ /* 0x002fca00078e0212 */
[----:B------:R-:W3:Y:S04]  /*0300*/  LDG.E R37, desc[UR8][R8.64] ;  /* 0x0000000808257981 */ /* 0x000ee8000c1e1900 */
[----:B--2---:R-:W-:Y:S04]  /*0310*/  STS [R22], R11 ;  /* 0x0000000b16007388 */ /* 0x004fe80000000800 */
[----:B---3--:R-:W-:Y:S01]  /*0320*/  STS [R6], R37 ;  /* 0x0000002506007388 */ /* 0x008fe20000000800 */
[----:B------:R-:W-:Y:S06]  /*0330*/  BAR.SYNC.DEFER_BLOCKING 0x0 ;  /* 0x0000000000007b1d */ /* 0x000fec0000010000 */
[----:B------:R-:W-:Y:S04]  /*0340*/  LDS R10, [R20] ;  /* 0x00000000140a7984 */ /* 0x000fe80000000800 */
[----:B------:R-:W0:Y:S04]  /*0350*/  LDS.128 R12, [R5] ;  /* 0x00000000050c7984 */ /* 0x000e280000000c00 */
[----:B------:R-:W1:Y:S04]  /*0360*/  LDS R30, [R20+0x40] ;  /* 0x00004000141e7984 */ /* 0x000e680000000800 */
[----:B------:R-:W2:Y:S01]  /*0370*/  LDS R35, [R20+0x80] ;  /* 0x0000800014237984 */ /* 0x000ea20000000800 */
[----:B0-----:R-:W-:-:S03]  /*0380*/  FFMA R10, R12, R10, R33 ;  /* 0x0000000a0c0a7223 */ /* 0x001fc60000000021 */
[----:B------:R-:W0:Y:S01]  /*0390*/  LDS R12, [R20+0xc0] ;  /* 0x0000c000140c7984 */ /* 0x000e220000000800 */
[----:B-1----:R-:W-:-:S03]  /*03a0*/  FFMA R32, R30, R13, R10 ;  /* 0x0000000d1e207223 */ /* 0x002fc6000000000a */
[----:B------:R-:W-:Y:S04]  /*03b0*/  LDS R13, [R20+0x100] ;  /* 0x00010000140d7984 */ /* 0x000fe80000000800 */
[----:B------:R-:W1:Y:S04]  /*03c0*/  LDS.128 R8, [R5+0x10] ;  /* 0x0000100005087984 */ /* 0x000e680000000c00 */
[----:B------:R-:W3:Y:S04]  /*03d0*/  LDS R30, [R20+0x140] ;  /* 0x00014000141e7984 */ /* 0x000ee80000000800 */
[----:B------:R-:W4:Y:S01]  /*03e0*/  LDS R33, [R20+0x180] ;  /* 0x0001800014217984 */ /* 0x000f220000000800 */
[----:B--2---:R-:W-:-:S04]  /*03f0*/  FFMA R35, R35, R14, R32 ;  /* 0x0000000e23237223 */ /* 0x004fc80000000020 */
[----:B0-----:R-:W-:Y:S02]  /*0400*/  FFMA R15, R12, R15, R35 ;  /* 0x0000000f0c0f7223 */ /* 0x001fe40000000023 */
[----:B------:R-:W-:Y:S02]  /*0410*/  LDS R35, [R20+0x240] ;  /* 0x0002400014237984 */ /* 0x000fe40000000800 */
[----:B-1----:R-:W-:Y:S02]  /*0420*/  FFMA R13, R8, R13, R15 ;  /* 0x0000000d080d7223 */ /* 0x002fe4000000000f */
[----:B------:R-:W0:Y:S02]  /*0430*/  LDS R8, [R20+0x1c0] ;  /* 0x0001c00014087984 */ /* 0x000e240000000800 */
[----:B---3--:R-:W-:Y:S02]  /*0440*/  FFMA R30, R30, R9, R13 ;  /* 0x000000091e1e7223 */ /* 0x008fe4000000000d */
[----:B------:R-:W-:Y:S04]  /*0450*/  LDS R9, [R20+0x200] ;  /* 0x0002000014097984 */ /* 0x000fe80000000800 */
[----:B------:R-:W1:Y:S01]  /*0460*/  LDS.128 R12, [R5+0x20] ;  /* 0x00002000050c7984 */ /* 0x000e620000000c00 */
[----:B----4-:R-:W-:-:S03]  /*0470*/  FFMA R33, R33, R10, R30 ;  /* 0x0000000a21217223 */ /* 0x010fc6000000001e */
[----:B------:R-:W2:Y:S04]  /*0480*/  LDS R30, [R20+0x280] ;  /* 0x00028000141e7984 */ /* 0x000ea80000000800 */
[----:B------:R-:W3:Y:S01]  /*0490*/  LDS R10, [R20+0x2c0] ;  /* 0x0002c000140a7984 */ /* 0x000ee20000000800 */
[----:B0-----:R-:W-:-:S03]  /*04a0*/  FFMA R11, R8, R11, R33 ;  /* 0x0000000b080b7223 */ /* 0x001fc60000000021 */
[----:B------:R-:W-:Y:S01]  /*04b0*/  LDS R8, [R20+0x340] ;  /* 0x0003400014087984 */ /* 0x000fe20000000800 */
[----:B-1----:R-:W-:-:S03]  /*04c0*/  FFMA R12, R12, R9, R11 ;  /* 0x000000090c0c7223 */ /* 0x002fc6000000000b */
[----:B------:R-:W-:Y:S01]  /*04d0*/  LDS R9, [R20+0x300] ;  /* 0x0003000014097984 */ /* 0x000fe20000000800 */
[----:B------:R-:W-:-:S03]  /*04e0*/  FFMA R13, R35, R13, R12 ;  /* 0x0000000d230d7223 */ /* 0x000fc6000000000c */
[----:B------:R-:W-:Y:S01]  /*04f0*/  LDS R35, [R20+0x380] ;  /* 0x0003800014237984 */ /* 0x000fe20000000800 */
[----:B--2---:R-:W-:-:S03]  /*0500*/  FFMA R13, R30, R14, R13 ;  /* 0x0000000e1e0d7223 */ /* 0x004fc6000000000d */
[----:B------:R-:W-:Y:S01]  /*0510*/  LDS R30, [R20+0x3c0] ;  /* 0x0003c000141e7984 */ /* 0x000fe20000000800 */
[----:B---3--:R-:W-:-:S03]  /*0520*/  FFMA R11, R10, R15, R13 ;  /* 0x0000000f0a0b7223 */ /* 0x008fc6000000000d */
[----:B------:R-:W0:Y:S01]  /*0530*/  LDS.128 R12, [R5+0x30] ;  /* 0x00003000050c7984 */ /* 0x000e220000000c00 */
[----:B------:R-:W-:Y:S01]  /*0540*/  BAR.SYNC.DEFER_BLOCKING 0x0 ;  /* 0x0000000000007b1d */ /* 0x000fe20000010000 */
[----:B------:R-:W-:-:S05]  /*0550*/  IMAD.WIDE R32, R27, 0x4, R18 ;  /* 0x000000041b207825 */ /* 0x000fca00078e0212 */
[----:B------:R-:W2:Y:S04]  /*0560*/  LDG.E R36, desc[UR8][R16.64+0x40] ;  /* 0x0000400810247981 */ /* 0x000ea8000c1e1900 */
[----:B------:R-:W3:Y:S01]  /*0570*/  LDG.E R32, desc[UR8][R32.64] ;  /* 0x0000000820207981 */ /* 0x000ee2000c1e1900 */
[----:B0-----:R-:W-:-:S04]  /*0580*/  FFMA R12, R12, R9, R11 ;  /* 0x000000090c0c7223 */ /* 0x001fc8000000000b */
[----:B------:R-:W-:-:S04]  /*0590*/  FFMA R34, R8, R13, R12 ;  /* 0x0000000d08227223 */ /* 0x000fc8000000000c */
[----:B------:R-:W-:-:S04]  /*05a0*/  FFMA R35, R35, R14, R34 ;  /* 0x0000000e23237223 */ /* 0x000fc80000000022 */
[----:B------:R-:W-:Y:S01]  /*05b0*/  FFMA R15, R30, R15, R35 ;  /* 0x0000000f1e0f7223 */ /* 0x000fe20000000023 */
[----:B--2---:R-:W-:Y:S04]  /*05c0*/  STS [R22], R36 ;  /* 0x0000002416007388 */ /* 0x004fe80000000800 */
[----:B---3--:R-:W-:Y:S01]  /*05d0*/  STS [R6], R32 ;  /* 0x0000002006007388 */ /* 0x008fe20000000800 */
[----:B------:R-:W-:Y:S06]  /*05e0*/  BAR.SYNC.DEFER_BLOCKING 0x0 ;  /* 0x0000000000007b1d */ /* 0x000fec0000010000 */
[----:B------:R-:W-:Y:S04]  /*05f0*/  LDS R37, [R20] ;  /* 0x0000000014257984 */ /* 0x000fe80000000800 */
[----:B------:R-:W0:Y:S04]  /*0600*/  LDS.128 R8, [R5] ;  /* 0x0000000005087984 */ /* 0x000e280000000c00 */
[----:B------:R-:W1:Y:S04]  /*0610*/  LDS R12, [R20+0x40] ;  /* 0x00004000140c7984 */ /* 0x000e680000000800 */
[----:B------:R-:W2:Y:S04]  /*0620*/  LDS R33, [R20+0x80] ;  /* 0x0000800014217984 */ /* 0x000ea80000000800 */
[----:B------:R-:W-:Y:S04]  /*0630*/  LDS R30, [R20+0x140] ;  /* 0x00014000141e7984 */ /* 0x000fe80000000800 */
[----:B------:R-:W-:Y:S01]  /*0640*/  LDS R35, [R20+0x180] ;  /* 0x0001800014237984 */ /* 0x000fe20000000800 */
[----:B0-----:R-:W-:-:S03]  /*0650*/  FFMA R15, R8, R37, R15 ;  /* 0x00000025080f7223 */ /* 0x001fc6000000000f */
[----:B------:R-:W0:Y:S01]  /*0660*/  LDS R8, [R20+0xc0] ;  /* 0x0000c00014087984 */ /* 0x000e220000000800 */
[----:B-1----:R-:W-:-:S03]  /*0670*/  FFMA R32, R12, R9, R15 ;  /* 0x000000090c207223 */ /* 0x002fc6000000000f */
[----:B------:R-:W-:Y:S04]  /*0680*/  LDS R9, [R20+0x100] ;  /* 0x0001000014097984 */ /* 0x000fe80000000800 */
[----:B------:R-:W1:Y:S01]  /*0690*/  LDS.128 R12, [R5+0x10] ;  /* 0x00001000050c7984 */ /* 0x000e620000000c00 */
[----:B--2---:R-:W-:-:S04]  /*06a0*/  FFMA R33, R33, R10, R32 ;  /* 0x0000000a21217223 */ /* 0x004fc80000000020 */
[----:B0-----:R-:W-:Y:S02]  /*06b0*/  FFMA R11, R8, R11, R33 ;  /* 0x0000000b080b7223 */ /* 0x001fe40000000021 */
[----:B------:R-:W-:Y:S02]  /*06c0*/  LDS R33, [R20+0x240] ;  /* 0x0002400014217984 */ /* 0x000fe40000000800 */
[----:B-1----:R-:W-:Y:S02]  /*06d0*/  FFMA R9, R12, R9, R11 ;  /* 0x000000090c097223 */ /* 0x002fe4000000000b */
[----:B------:R-:W0:Y:S02]  /*06e0*/  LDS R12, [R20+0x1c0] ;  /* 0x0001c000140c7984 */ /* 0x000e240000000800 */
[----:B------:R-:W-:Y:S02]  /*06f0*/  FFMA R30, R30, R13, R9 ;  /* 0x0000000d1e1e7223 */ /* 0x000fe40000000009 */
[----:B------:R-:W-:Y:S04]  /*0700*/  LDS R13, [R20+0x200] ;  /* 0x00020000140d7984 */ /* 0x000fe80000000800 */
[----:B------:R-:W1:Y:S01]  /*0710*/  LDS.128 R8, [R5+0x20] ;  /* 0x0000200005087984 */ /* 0x000e620000000c00 */
[----:B------:R-:W-:-:S03]  /*0720*/  FFMA R35, R35, R14, R30 ;  /* 0x0000000e23237223 */ /* 0x000fc6000000001e */
[----:B------:R-:W2:Y:S04]  /*0730*/  LDS R30, [R20+0x280] ;  /* 0x00028000141e7984 */ /* 0x000ea80000000800 */
[----:B------:R-:W3:Y:S01]  /*0740*/  LDS R14, [R20+0x2c0] ;  /* 0x0002c000140e7984 */ /* 0x000ee20000000800 */
[----:B0-----:R-:W-:-:S03]  /*0750*/  FFMA R15, R12, R15, R35 ;  /* 0x0000000f0c0f7223 */ /* 0x001fc60000000023 */
[----:B------:R-:W-:Y:S01]  /*0760*/  LDS R35, [R20+0x380] ;  /* 0x0003800014237984 */ /* 0x000fe20000000800 */
[----:B-1----:R-:W-:-:S04]  /*0770*/  FFMA R8, R8, R13, R15 ;  /* 0x0000000d08087223 */ /* 0x002fc8000000000f */
[----:B------:R-:W-:Y:S02]  /*0780*/  FFMA R9, R33, R9, R8 ;  /* 0x0000000921097223 */ /* 0x000fe40000000008 */
[----:B------:R-:W-:Y:S02]  /*0790*/  LDS R8, [R20+0x340] ;  /* 0x0003400014087984 */ /* 0x000fe40000000800 */
[----:B--2---:R-:W-:Y:S02]  /*07a0*/  FFMA R13, R30, R10, R9 ;  /* 0x0000000a1e0d7223 */ /* 0x004fe40000000009 */
[----:B------:R-:W-:Y:S02]  /*07b0*/  LDS R9, [R20+0x300] ;  /* 0x0003000014097984 */ /* 0x000fe40000000800 */
[----:B---3--:R-:W-:Y:S02]  /*07c0*/  FFMA R11, R14, R11, R13 ;  /* 0x0000000b0e0b7223 */ /* 0x008fe4000000000d */
[----:B------:R-:W-:Y:S04]  /*07d0*/  LDS R30, [R20+0x3c0] ;  /* 0x0003c000141e7984 */ /* 0x000fe80000000800 */
        /* <DEDUP_REMOVED lines=9> */
[----:B------:R-:W-:Y:S01]  /*0870*/  IMAD.WIDE R18, R31, 0x4, R18 ;  /* 0x000000041f127825 */ /* 0x000fe200078e0212 */
[----:B--2---:R-:W-:Y:S04]  /*0880*/  STS [R22], R36 ;  /* 0x0000002416007388 */ /* 0x004fe80000000800 */
[----:B---3--:R-:W-:Y:S01]  /*0890*/  STS [R6], R32 ;  /* 0x0000002006007388 */ /* 0x008fe20000000800 */
[----:B------:R-:W-:Y:S06]  /*08a0*/  BAR.SYNC.DEFER_BLOCKING 0x0 ;  /* 0x0000000000007b1d */ /* 0x000fec0000010000 */
[----:B------:R-:W-:Y:S04]  /*08b0*/  LDS R37, [R20] ;  /* 0x0000000014257984 */ /* 0x000fe80000000800 */
[----:B------:R-:W0:Y:S04]  /*08c0*/  LDS.128 R8, [R5] ;  /* 0x0000000005087984 */ /* 0x000e280000000c00 */
[----:B------:R-:W1:Y:S04]  /*08d0*/  LDS R12, [R20+0x40] ;  /* 0x00004000140c7984 */ /* 0x000e680000000800 */
[----:B------:R-:W2:Y:S04]  /*08e0*/  LDS R33, [R20+0x80] ;  /* 0x0000800014217984 */ /* 0x000ea80000000800 */
[----:B------:R-:W3:Y:S04]  /*08f0*/  LDS R35, [R20+0xc0] ;  /* 0x0000c00014237984 */ /* 0x000ee80000000800 */
[----:B------:R-:W-:Y:S01]  /*0900*/  LDS R32, [R20+0x200] ;  /* 0x0002000014207984 */ /* 0x000fe20000000800 */
[----:B0-----:R-:W-:-:S03]  /*0910*/  FFMA R15, R8, R37, R15 ;  /* 0x00000025080f7223 */ /* 0x001fc6000000000f */
[----:B------:R-:W-:Y:S01]  /*0920*/  LDS R8, [R20+0x140] ;  /* 0x0001400014087984 */ /* 0x000fe20000000800 */
[----:B-1----:R-:W-:-:S03]  /*0930*/  FFMA R30, R12, R9, R15 ;  /* 0x000000090c1e7223 */ /* 0x002fc6000000000f */
[----:B------:R-:W-:Y:S04]  /*0940*/  LDS R9, [R20+0x100] ;  /* 0x0001000014097984 */ /* 0x000fe80000000800 */
[----:B------:R-:W0:Y:S01]  /*0950*/  LDS.128 R12, [R5+0x10] ;  /* 0x00001000050c7984 */ /* 0x000e220000000c00 */
[----:B--2---:R-:W-:-:S03]  /*0960*/  FFMA R10, R33, R10, R30 ;  /* 0x0000000a210a7223 */ /* 0x004fc6000000001e */
[----:B------:R-:W1:Y:S01]  /*0970*/  LDS R33, [R20+0x180] ;  /* 0x0001800014217984 */ /* 0x000e620000000800 */
[----:B---3--:R-:W-:-:S03]  /*0980*/  FFMA R11, R35, R11, R10 ;  /* 0x0000000b230b7223 */ /* 0x008fc6000000000a */
[----:B------:R-:W-:Y:S04]  /*0990*/  LDS R35, [R20+0x240] ;  /* 0x0002400014237984 */ /* 0x000fe80000000800 */
[----:B------:R-:W-:Y:S01]  /*09a0*/  LDS R37, [R20+0x300] ;  /* 0x0003000014257984 */ /* 0x000fe20000000800 */
[----:B0-----:R-:W-:-:S03]  /*09b0*/  FFMA R9, R12, R9, R11 ;  /* 0x000000090c097223 */ /* 0x001fc6000000000b */
[----:B------:R-:W0:Y:S01]  /*09c0*/  LDS R12, [R20+0x1c0] ;  /* 0x0001c000140c7984 */ /* 0x000e220000000800 */
[----:B------:R-:W-:-:S03]  /*09d0*/  FFMA R30, R8, R13, R9 ;  /* 0x0000000d081e7223 */ /* 0x000fc60000000009 */
[----:B------:R-:W2:Y:S04]  /*09e0*/  LDS.128 R8, [R5+0x20] ;  /* 0x0000200005087984 */ /* 0x000ea80000000c00 */
[----:B------:R-:W3:Y:S01]  /*09f0*/  LDS R13, [R20+0x280] ;  /* 0x00028000140d7984 */ /* 0x000ee20000000800 */
[----:B-1----:R-:W-:-:S03]  /*0a00*/  FFMA R33, R33, R14, R30 ;  /* 0x0000000e21217223 */ /* 0x002fc6000000001e */
[----:B------:R-:W-:Y:S01]  /*0a10*/  LDS R30, [R20+0x3c0] ;  /* 0x0003c000141e7984 */ /* 0x000fe20000000800 */
[----:B0-----:R-:W-:-:S04]  /*0a20*/  FFMA R15, R12, R15, R33 ;  /* 0x0000000f0c0f7223 */ /* 0x001fc80000000021 */
[----:B--2---:R-:W-:Y:S02]  /*0a30*/  FFMA R8, R8, R32, R15 ;  /* 0x0000002008087223 */ /* 0x004fe4000000000f */
[----:B------:R-:W-:Y:S02]  /*0a40*/  LDS R32, [R20+0x340] ;  /* 0x0003400014207984 */ /* 0x000fe40000000800 */
[----:B------:R-:W-:Y:S02]  /*0a50*/  FFMA R12, R35, R9, R8 ;  /* 0x00000009230c7223 */ /* 0x000fe40000000008 */
[----:B------:R-:W0:Y:S02]  /*0a60*/  LDS R8, [R20+0x2c0] ;  /* 0x0002c00014087984 */ /* 0x000e240000000800 */
[----:B---3--:R-:W-:Y:S02]  /*0a70*/  FFMA R9, R13, R10, R12 ;  /* 0x0000000a0d097223 */ /* 0x008fe4000000000c */
[----:B------:R-:W-:Y:S04]  /*0a80*/  LDS R35, [R20+0x380] ;  /* 0x0003800014237984 */ /* 0x000fe80000000800 */
[----:B------:R-:W1:Y:S01]  /*0a90*/  LDS.128 R12, [R5+0x30] ;  /* 0x00003000050c7984 */ /* 0x000e620000000c00 */
[----:B------:R-:W-:Y:S06]  /*0aa0*/  BAR.SYNC.DEFER_BLOCKING 0x0 ;  /* 0x0000000000007b1d */ /* 0x000fec0000010000 */
[----:B------:R0:W2:Y:S04]  /*0ab0*/  LDG.E R16, desc[UR8][R16.64+0xc0] ;  /* 0x0000c00810107981 */ /* 0x0000a8000c1e1900 */
[----:B------:R-:W3:Y:S01]  /*0ac0*/  LDG.E R19, desc[UR8][R18.64] ;  /* 0x0000000812137981 */ /* 0x000ee2000c1e1900 */
[----:B0-----:R-:W-:-:S04]  /*0ad0*/  FFMA R17, R8, R11, R9 ;  /* 0x0000000b08117223 */ /* 0x001fc80000000009 */
[----:B-1----:R-:W-:-:S04]  /*0ae0*/  FFMA R37, R12, R37, R17 ;  /* 0x000000250c257223 */ /* 0x002fc80000000011 */
[----:B------:R-:W-:-:S04]  /*0af0*/  FFMA R32, R32, R13, R37 ;  /* 0x0000000d20207223 */ /* 0x000fc80000000025 */
[----:B------:R-:W-:-:S04]  /*0b00*/  FFMA R35, R35, R14, R32 ;  /* 0x0000000e23237223 */ /* 0x000fc80000000020 */
[----:B------:R-:W-:Y:S01]  /*0b10*/  FFMA R17, R30, R15, R35 ;  /* 0x0000000f1e117223 */ /* 0x000fe20000000023 */
[----:B------:R-:W-:-:S04]  /*0b20*/  IADD3 R24, PT, PT, R24, 0x4, RZ ;  /* 0x0000000418187810 */ /* 0x000fc80007ffe0ff */
[----:B------:R-:W-:Y:S02]  /*0b30*/  ISETP.NE.AND P0, PT, R24, RZ, PT ;  /* 0x000000ff1800720c */ /* 0x000fe40003f05270 */
[----:B------:R-:W-:Y:S02]  /*0b40*/  IADD3 R26, PT, PT, R26, 0x40, RZ ;  /* 0x000000401a1a7810 */ /* 0x000fe40007ffe0ff */
[C---:B------:R-:W-:Y:S02]  /*0b50*/  LEA R31, R4.reuse, R31, 0x6 ;  /* 0x0000001f041f7211 */ /* 0x040fe400078e30ff */
[C---:B------:R-:W-:Y:S02]  /*0b60*/  LEA R29, R4.reuse, R29, 0x6 ;  /* 0x0000001d041d7211 */ /* 0x040fe400078e30ff */
[C---:B------:R-:W-:Y:S02]  /*0b70*/  LEA R27, R4.reuse, R27, 0x6 ;  /* 0x0000001b041b7211 */ /* 0x040fe400078e30ff */
[----:B------:R-:W-:Y:S01]  /*0b80*/  LEA R25, R4, R25, 0x6 ;  /* 0x0000001904197211 */ /* 0x000fe200078e30ff */
        /* <DEDUP_REMOVED lines=8> */
[----:B------:R-:W-:Y:S04]  /*0c10*/  LDS R35, [R20+0x100] ;  /* 0x0001000014237984 */ /* 0x000fe80000000800 */
[----:B------:R-:W4:Y:S04]  /*0c20*/  LDS.128 R12, [R5+0x10] ;  /* 0x00001000050c7984 */ /* 0x000f280000000c00 */
[----:B------:R-:W5:Y:S04]  /*0c30*/  LDS R30, [R20+0x140] ;  /* 0x00014000141e7984 */ /* 0x000f680000000800 */
[----:B------:R-:W5:Y:S01]  /*0c40*/  LDS R37, [R20+0x180] ;  /* 0x0001800014257984 */ /* 0x000f620000000800 */
[----:B0-----:R-:W-:-:S03]  /*0c50*/  FFMA R17, R8, R33, R17 ;  /* 0x0000002108117223 */ /* 0x001fc60000000011 */
[----:B------:R-:W0:Y:S01]  /*0c60*/  LDS R8, [R20+0x1c0] ;  /* 0x0001c00014087984 */ /* 0x000e220000000800 */
[----:B-1----:R-:W-:-:S03]  /*0c70*/  FFMA R9, R34, R9, R17 ;  /* 0x0000000922097223 */ /* 0x002fc60000000011 */
[----:B------:R-:W-:Y:S04]  /*0c80*/  LDS R33, [R20+0x200] ;  /* 0x0002000014217984 */ /* 0x000fe80000000800 */
[----:B------:R-:W1:Y:S01]  /*0c90*/  LDS.128 R16, [R5+0x20] ;  /* 0x0000200005107984 */ /* 0x000e620000000c00 */
[----:B--2---:R-:W-:-:S04]  /*0ca0*/  FFMA R9, R36, R10, R9 ;  /* 0x0000000a24097223 */ /* 0x004fc80000000009 */
[----:B---3--:R-:W-:-:S04]  /*0cb0*/  FFMA R9, R32, R11, R9 ;  /* 0x0000000b20097223 */ /* 0x008fc80000000009 */
[----:B----4-:R-:W-:Y:S02]  /*0cc0*/  FFMA R9, R12, R35, R9 ;  /* 0x000000230c097223 */ /* 0x010fe40000000009 */
[----:B------:R-:W2:Y:S02]  /*0cd0*/  LDS R12, [R20+0x240] ;  /* 0x00024000140c7984 */ /* 0x000ea40000000800 */
[----:B-----5:R-:W-:Y:S02]  /*0ce0*/  FFMA R30, R30, R13, R9 ;  /* 0x0000000d1e1e7223 */ /* 0x020fe40000000009 */
[----:B------:R-:W3:Y:S02]  /*0cf0*/  LDS R13, [R20+0x280] ;  /* 0x00028000140d7984 */ /* 0x000ee40000000800 */
[----:B------:R-:W-:Y:S02]  /*0d00*/  FFMA R37, R37, R14, R30 ;  /* 0x0000000e25257223 */ /* 0x000fe4000000001e */
[----:B------:R-:W4:Y:S04]  /*0d10*/  LDS R14, [R20+0x2c0] ;  /* 0x0002c000140e7984 */ /* 0x000f280000000800 */
[----:B------:R-:W-:Y:S01]  /*0d20*/  LDS R30, [R20+0x340] ;  /* 0x00034000141e7984 */ /* 0x000fe20000000800 */
[----:B0-----:R-:W-:-:S03]  /*0d30*/  FFMA R37, R8, R15, R37 ;  /* 0x0000000f08257223 */ /* 0x001fc60000000025 */
[----:B------:R-:W-:Y:S04]  /*0d40*/  LDS R15, [R20+0x300] ;  /* 0x00030000140f7984 */ /* 0x000fe80000000800 */
[----:B------:R-:W0:Y:S01]  /*0d50*/  LDS.128 R8, [R5+0x30] ;  /* 0x0000300005087984 */ /* 0x000e220000000c00 */
[----:B-1----:R-:W-:-:S03]  /*0d60*/  FFMA R37, R16, R33, R37 ;  /* 0x0000002110257223 */ /* 0x002fc60000000025 */
[----:B------:R-:W1:Y:S04]  /*0d70*/  LDS R33, [R20+0x380] ;  /* 0x0003800014217984 */ /* 0x000e680000000800 */
[----:B------:R-:W5:Y:S01]  /*0d80*/  LDS R16, [R20+0x3c0] ;  /* 0x0003c00014107984 */ /* 0x000f620000000800 */
[----:B--2---:R-:W-:-:S04]  /*0d90*/  FFMA R12, R12, R17, R37 ;  /* 0x000000110c0c7223 */ /* 0x004fc80000000025 */
[----:B---3--:R-:W-:-:S04]  /*0da0*/  FFMA R13, R13, R18, R12 ;  /* 0x000000120d0d7223 */ /* 0x008fc8000000000c */
[----:B----4-:R-:W-:-:S04]  /*0db0*/  FFMA R13, R14, R19, R13 ;  /* 0x000000130e0d7223 */ /* 0x010fc8000000000d */
[----:B0-----:R-:W-:-:S04]  /*0dc0*/  FFMA R13, R8, R15, R13 ;  /* 0x0000000f080d7223 */ /* 0x001fc8000000000d */
[----:B------:R-:W-:-:S04]  /*0dd0*/  FFMA R30, R30, R9, R13 ;  /* 0x000000091e1e7223 */ /* 0x000fc8000000000d */
[----:B-1----:R-:W-:-:S04]  /*0de0*/  FFMA R33, R33, R10, R30 ;  /* 0x0000000a21217223 */ /* 0x002fc8000000001e */
[----:B-----5:R-:W-:Y:S01]  /*0df0*/  FFMA R33, R16, R11, R33 ;  /* 0x0000000b10217223 */ /* 0x020fe20000000021 */
[----:B------:R-:W-:Y:S06]  /*0e00*/  BAR.SYNC.DEFER_BLOCKING 0x0 ;  /* 0x0000000000007b1d */ /* 0x000fec0000010000 */
[----:B------:R-:W-:Y:S05]  /*0e10*/  @P0 BRA `(.L_x_2) ;  /* 0xfffffff400240947 */ /* 0x000fea000383ffff */
.L_x_1:
[----:B------:R-:W-:-:S13]  /*0e20*/  LOP3.LUT P0, R6, R28, 0x3, RZ, 0xc0, !PT ;  /* 0x000000031c067812 */ /* 0x000fda000780c0ff */
[----:B------:R-:W-:Y:S05]  /*0e30*/  @!P0 BRA `(.L_x_0) ;  /* 0x00000008007c8947 */ /* 0x000fea0003800000 */
[----:B------:R-:W-:Y:S02]  /*0e40*/  ISETP.NE.AND P0, PT, R6, 0x1, PT ;  /* 0x000000010600780c */ /* 0x000fe40003f05270 */
[----:B------:R-:W-:-:S04]  /*0e50*/  LOP3.LUT R28, R28, 0x1, RZ, 0xc0, !PT ;  /* 0x000000011c1c7812 */ /* 0x000fc800078ec0ff */
[----:B------:R-:W-:-:S07]  /*0e60*/  ISETP.NE.U32.AND P1, PT, R28, 0x1, PT ;  /* 0x000000011c00780c */ /* 0x000fce0003f25070 */
[----:B------:R-:W-:Y:S06]  /*0e70*/  @!P0 BRA `(.L_x_3) ;  /* 0x0000000400908947 */ /* 0x000fec0003800000 */
[----:B------:R-:W0:Y:S01]  /*0e80*/  LDC.64 R24, c[0x0][0x380] ;  /* 0x0000e000ff187b82 */ /* 0x000e220000000a00 */
[C---:B------:R-:W-:Y:S02]  /*0e90*/  LEA R18, R0.reuse, R3, 0x4 ;  /* 0x0000000300127211 */ /* 0x040fe400078e20ff */
[----:B------:R-:W-:-:S03]  /*0ea0*/  LEA R9, R0, R7, 0x4 ;  /* 0x0000000700097211 */ /* 0x000fc600078e20ff */
[----:B------:R-:W-:Y:S02]  /*0eb0*/  IMAD R13, R18, R4, R21 ;  /* 0x00000004120d7224 */ /* 0x000fe400078e0215 */
[----:B------:R-:W1:Y:S01]  /*0ec0*/  LDC.64 R16, c[0x0][0x388] ;  /* 0x0000e200ff107b82 */ /* 0x000e620000000a00 */
[----:B0-----:R-:W-:-:S05]  /*0ed0*/  IMAD.WIDE R24, R9, 0x4, R24 ;  /* 0x0000000409187825 */ /* 0x001fca00078e0218 */
[----:B------:R-:W2:Y:S01]  /*0ee0*/  LDG.E R19, desc[UR8][R24.64] ;  /* 0x0000000818137981 */ /* 0x000ea2000c1e1900 */
[----:B-1----:R-:W-:-:S05]  /*0ef0*/  IMAD.WIDE R12, R13, 0x4, R16 ;  /* 0x000000040d0c7825 */ /* 0x002fca00078e0210 */
[----:B------:R-:W3:Y:S01]  /*0f00*/  LDG.E R27, desc[UR8][R12.64] ;  /* 0x000000080c1b7981 */ /* 0x000ee2000c1e1900 */
[----:B------:R-:W-:-:S04]  /*0f10*/  UIADD3 UR5, UPT, UPT, UR4, 0x400, URZ ;  /* 0x0000040004057890 */ /* 0x000fc8000fffe0ff */
[----:B------:R-:W-:Y:S01]  /*0f20*/  ULEA UR5, UR6, UR5, 0x18 ;  /* 0x0000000506057291 */ /* 0x000fe2000f8ec0ff */
[----:B------:R-:W-:-:S05]  /*0f30*/  LEA R28, R2, R5, 0x2 ;  /* 0x00000005021c7211 */ /* 0x000fca00078e10ff */
[----:B------:R-:W-:-:S04]  /*0f40*/  LEA R6, R2, UR5, 0x2 ;  /* 0x0000000502067c11 */ /* 0x000fc8000f8e10ff */
[----:B------:R-:W-:Y:S02]  /*0f50*/  LEA R30, R3, R6, 0x6 ;  /* 0x00000006031e7211 */ /* 0x000fe400078e30ff */
[----:B------:R-:W-:Y:S01]  /*0f60*/  IADD3 R18, PT, PT, R18, 0x10, RZ ;  /* 0x0000001012127810 */ /* 0x000fe20007ffe0ff */
        /* <DEDUP_REMOVED lines=11> */
[----:B------:R-:W5:Y:S04]  /*1020*/  LDS R19, [R6+0x180] ;  /* 0x0001800006137984 */ /* 0x000f680000000800 */
[----:B------:R-:W5:Y:S04]  /*1030*/  LDS R20, [R6+0x1c0] ;  /* 0x0001c00006147984 */ /* 0x000f680000000800 */
[----:B------:R-:W-:Y:S01]  /*1040*/  LDS R35, [R6+0x280] ;  /* 0x0002800006237984 */ /* 0x000fe20000000800 */
[----:B0-----:R-:W-:-:S03]  /*1050*/  FFMA R8, R8, R26, R33 ;  /* 0x0000001a08087223 */ /* 0x001fc60000000021 */
[----:B------:R-:W-:Y:S01]  /*1060*/  LDS R33, [R6+0x380] ;  /* 0x0003800006217984 */ /* 0x000fe20000000800 */
[----:B-1----:R-:W-:-:S03]  /*1070*/  FFMA R9, R29, R9, R8 ;  /* 0x000000091d097223 */ /* 0x002fc60000000008 */
[----:B------:R-:W-:Y:S01]  /*1080*/  LDS R29, [R6+0x200] ;  /* 0x00020000061d7984 */ /* 0x000fe20000000800 */
[----:B--2---:R-:W-:-:S03]  /*1090*/  FFMA R10, R32, R10, R9 ;  /* 0x0000000a200a7223 */ /* 0x004fc60000000009 */
[----:B------:R-:W-:Y:S01]  /*10a0*/  LDS R32, [R6+0x2c0] ;  /* 0x0002c00006207984 */ /* 0x000fe20000000800 */
[----:B---3--:R-:W-:-:S03]  /*10b0*/  FFMA R11, R31, R11, R10 ;  /* 0x0000000b1f0b7223 */ /* 0x008fc6000000000a */
[----:B------:R-:W-:Y:S04]  /*10c0*/  LDS R31, [R6+0x300] ;  /* 0x00030000061f7984 */ /* 0x000fe80000000800 */
[----:B------:R-:W-:Y:S01]  /*10d0*/  LDS R26, [R6+0x3c0] ;  /* 0x0003c000061a7984 */ /* 0x000fe20000000800 */
[----:B----4-:R-:W-:-:S03]  /*10e0*/  FFMA R11, R12, R34, R11 ;  /* 0x000000220c0b7223 */ /* 0x010fc6000000000b */
[----:B------:R-:W-:Y:S01]  /*10f0*/  LDS R34, [R6+0x240] ;  /* 0x0002400006227984 */ /* 0x000fe20000000800 */
[----:B-----5:R-:W-:Y:S01]  /*1100*/  FFMA R22, R22, R13, R11 ;  /* 0x0000000d16167223 */ /* 0x020fe2000000000b */
[----:B------:R-:W-:Y:S02]  /*1110*/  IMAD R13, R18, R4, R21 ;  /* 0x00000004120d7224 */ /* 0x000fe400078e0215 */
[----:B------:R-:W0:Y:S01]  /*1120*/  LDS.128 R8, [R5+0x20] ;  /* 0x0000200005087984 */ /* 0x000e220000000c00 */
[----:B------:R-:W-:Y:S01]  /*1130*/  FFMA R19, R19, R14, R22 ;  /* 0x0000000e13137223 */ /* 0x000fe20000000016 */
[----:B------:R-:W-:Y:S02]  /*1140*/  IMAD.WIDE R12, R13, 0x4, R16 ;  /* 0x000000040d0c7825 */ /* 0x000fe400078e0210 */
[----:B------:R-:W-:Y:S02]  /*1150*/  LDS R22, [R6+0x340] ;  /* 0x0003400006167984 */ /* 0x000fe40000000800 */
[----:B------:R-:W-:-:S02]  /*1160*/  FFMA R37, R20, R15, R19 ;  /* 0x0000000f14257223 */ /* 0x000fc40000000013 */
[----:B------:R-:W1:Y:S01]  /*1170*/  LDS.128 R16, [R5+0x30] ;  /* 0x0000300005107984 */ /* 0x000e620000000c00 */
[----:B------:R-:W-:Y:S06]  /*1180*/  BAR.SYNC.DEFER_BLOCKING 0x0 ;  /* 0x0000000000007b1d */ /* 0x000fec0000010000 */
[----:B------:R-:W2:Y:S04]  /*1190*/  LDG.E R25, desc[UR8][R24.64+0x40] ;  /* 0x0000400818197981 */ /* 0x000ea8000c1e1900 */
[----:B------:R-:W3:Y:S01]  /*11a0*/  LDG.E R36, desc[UR8][R12.64] ;  /* 0x000000080c247981 */ /* 0x000ee2000c1e1900 */
[----:B0-----:R-:W-:-:S04]  /*11b0*/  FFMA R37, R8, R29, R37 ;  /* 0x0000001d08257223 */ /* 0x001fc80000000025 */
[----:B------:R-:W-:-:S04]  /*11c0*/  FFMA R34, R34, R9, R37 ;  /* 0x0000000922227223 */ /* 0x000fc80000000025 */
[----:B------:R-:W-:-:S04]  /*11d0*/  FFMA R35, R35, R10, R34 ;  /* 0x0000000a23237223 */ /* 0x000fc80000000022 */
[----:B------:R-:W-:-:S04]  /*11e0*/  FFMA R35, R32, R11, R35 ;  /* 0x0000000b20237223 */ /* 0x000fc80000000023 */
[----:B-1----:R-:W-:-:S04]  /*11f0*/  FFMA R31, R16, R31, R35 ;  /* 0x0000001f101f7223 */ /* 0x002fc80000000023 */
[----:B------:R-:W-:-:S04]  /*1200*/  FFMA R22, R22, R17, R31 ;  /* 0x0000001116167223 */ /* 0x000fc8000000001f */
[----:B------:R-:W-:-:S04]  /*1210*/  FFMA R33, R33, R18, R22 ;  /* 0x0000001221217223 */ /* 0x000fc80000000016 */
[----:B------:R-:W-:Y:S01]  /*1220*/  FFMA R35, R26, R19, R33 ;  /* 0x000000131a237223 */ /* 0x000fe20000000021 */
        /* <DEDUP_REMOVED lines=14> */
[----:B------:R-:W-:Y:S04]  /*1310*/  LDS R33, [R6+0x200] ;  /* 0x0002000006217984 */ /* 0x000fe80000000800 */
[----:B------:R-:W5:Y:S01]  /*1320*/  LDS.128 R16, [R5+0x20] ;  /* 0x0000200005107984 */ /* 0x000f620000000c00 */
[----:B0-----:R-:W-:-:S03]  /*1330*/  FFMA R27, R12, R27, R35 ;  /* 0x0000001b0c1b7223 */ /* 0x001fc60000000023 */
[----:B------:R-:W0:Y:S01]  /*1340*/  LDS R26, [R6+0x240] ;  /* 0x00024000061a7984 */ /* 0x000e220000000800 */
[----:B-1----:R-:W-:-:S03]  /*1350*/  FFMA R20, R20, R13, R27 ;  /* 0x0000000d14147223 */ /* 0x002fc6000000001b */
[----:B------:R-:W1:Y:S01]  /*1360*/  LDS R27, [R6+0x280] ;  /* 0x00028000061b7984 */ /* 0x000e620000000800 */
[----:B--2---:R-:W-:-:S03]  /*1370*/  FFMA R29, R29, R14, R20 ;  /* 0x0000000e1d1d7223 */ /* 0x004fc60000000014 */
[----:B------:R-:W2:Y:S01]  /*1380*/  LDS R20, [R6+0x2c0] ;  /* 0x0002c00006147984 */ /* 0x000ea20000000800 */
[----:B---3--:R-:W-:-:S03]  /*1390*/  FFMA R35, R24, R15, R29 ;  /* 0x0000000f18237223 */ /* 0x008fc6000000001d */
[----:B------:R-:W-:Y:S04]  /*13a0*/  LDS R29, [R6+0x300] ;  /* 0x00030000061d7984 */ /* 0x000fe80000000800 */
[----:B------:R-:W3:Y:S01]  /*13b0*/  LDS.128 R12, [R5+0x30] ;  /* 0x00003000050c7984 */ /* 0x000ee20000000c00 */
[----:B----4-:R-:W-:-:S03]  /*13c0*/  FFMA R35, R8, R25, R35 ;  /* 0x0000001908237223 */ /* 0x010fc60000000023 */
[----:B------:R-:W4:Y:S04]  /*13d0*/  LDS R24, [R6+0x340] ;  /* 0x0003400006187984 */ /* 0x000f280000000800 */
[----:B------:R-:W4:Y:S01]  /*13e0*/  LDS R25, [R6+0x380] ;  /* 0x0003800006197984 */ /* 0x000f220000000800 */
[----:B-----5:R-:W-:-:S03]  /*13f0*/  FFMA R28, R28, R9, R35 ;  /* 0x000000091c1c7223 */ /* 0x020fc60000000023 */
[----:B------:R-:W5:Y:S01]  /*1400*/  LDS R8, [R6+0x3c0] ;  /* 0x0003c00006087984 */ /* 0x000f620000000800 */
[----:B------:R-:W-:-:S04]  /*1410*/  FFMA R31, R31, R10, R28 ;  /* 0x0000000a1f1f7223 */ /* 0x000fc8000000001c */
[----:B------:R-:W-:-:S04]  /*1420*/  FFMA R11, R22, R11, R31 ;  /* 0x0000000b160b7223 */ /* 0x000fc8000000001f */
[----:B------:R-:W-:-:S04]  /*1430*/  FFMA R11, R16, R33, R11 ;  /* 0x00000021100b7223 */ /* 0x000fc8000000000b */
[----:B0-----:R-:W-:-:S04]  /*1440*/  FFMA R26, R26, R17, R11 ;  /* 0x000000111a1a7223 */ /* 0x001fc8000000000b */
[----:B-1----:R-:W-:-:S04]  /*1450*/  FFMA R27, R27, R18, R26 ;  /* 0x000000121b1b7223 */ /* 0x002fc8000000001a */
[----:B--2---:R-:W-:-:S04]  /*1460*/  FFMA R19, R20, R19, R27 ;  /* 0x0000001314137223 */ /* 0x004fc8000000001b */
[----:B---3--:R-:W-:-:S04]  /*1470*/  FFMA R19, R12, R29, R19 ;  /* 0x0000001d0c137223 */ /* 0x008fc80000000013 */
[----:B----4-:R-:W-:-:S04]  /*1480*/  FFMA R24, R24, R13, R19 ;  /* 0x0000000d18187223 */ /* 0x010fc80000000013 */
[----:B------:R-:W-:-:S04]  /*1490*/  FFMA R25, R25, R14, R24 ;  /* 0x0000000e19197223 */ /* 0x000fc80000000018 */
[----:B-----5:R-:W-:Y:S01]  /*14a0*/  FFMA R33, R8, R15, R25 ;  /* 0x0000000f08217223 */ /* 0x020fe20000000019 */
[----:B------:R-:W-:Y:S06]  /*14b0*/  BAR.SYNC.DEFER_BLOCKING 0x0 ;  /* 0x0000000000007b1d */ /* 0x000fec0000010000 */
.L_x_3:
[----:B------:R-:W-:Y:S05]  /*14c0*/  @P1 BRA `(.L_x_0) ;  /* 0x0000000000d81947 */ /* 0x000fea0003800000 */
[----:B------:R-:W0:Y:S01]  /*14d0*/  LDC.64 R8, c[0x0][0x380] ;  /* 0x0000e000ff087b82 */ /* 0x000e220000000a00 */
[C---:B------:R-:W-:Y:S02]  /*14e0*/  LEA R6, R0.reuse, R3, 0x4 ;  /* 0x0000000300067211 */ /* 0x040fe400078e20ff */
[----:B------:R-:W-:-:S03]  /*14f0*/  LEA R7, R0, R7, 0x4 ;  /* 0x0000000700077211 */ /* 0x000fc600078e20ff */
[----:B------:R-:W-:Y:S02]  /*1500*/  IMAD R11, R6, R4, R21 ;  /* 0x00000004060b7224 */ /* 0x000fe400078e0215 */
[----:B------:R-:W1:Y:S01]  /*1510*/  LDC.64 R12, c[0x0][0x388] ;  /* 0x0000e200ff0c7b82 */ /* 0x000e620000000a00 */
[----:B0-----:R-:W-:-:S06]  /*1520*/  IMAD.WIDE R6, R7, 0x4, R8 ;  /* 0x0000000407067825 */ /* 0x001fcc00078e0208 */
[----:B------:R-:W2:Y:S01]  /*1530*/  LDG.E R6, desc[UR8][R6.64] ;  /* 0x0000000806067981 */ /* 0x000ea2000c1e1900 */
[----:B-1----:R-:W-:-:S06]  /*1540*/  IMAD.WIDE R12, R11, 0x4, R12 ;  /* 0x000000040b0c7825 */ /* 0x002fcc00078e020c */
[----:B------:R-:W3:Y:S01]  /*1550*/  LDG.E R12, desc[UR8][R12.64] ;  /* 0x000000080c0c7981 */ /* 0x000ee2000c1e1900 */
[----:B------:R-:W-:-:S04]  /*1560*/  UIADD3 UR4, UPT, UPT, UR4, 0x400, URZ ;  /* 0x0000040004047890 */ /* 0x000fc8000fffe0ff */
[----:B------:R-:W-:Y:S01]  /*1570*/  ULEA UR4, UR6, UR4, 0x18 ;  /* 0x0000000406047291 */ /* 0x000fe2000f8ec0ff */
[----:B------:R-:W-:-:S05]  /*1580*/  LEA R15, R2, R5, 0x2 ;  /* 0x00000005020f7211 */ /* 0x000fca00078e10ff */
[----:B------:R-:W-:-:S04]  /*1590*/  LEA R0, R2, UR4, 0x2 ;  /* 0x0000000402007c11 */ /* 0x000fc8000f8e10ff */
        /* <DEDUP_REMOVED lines=41> */
.L_x_0:
[----:B------:R-:W0:Y:S01]  /*1830*/  LDC.64 R2, c[0x0][0x390] ;  /* 0x0000e400ff027b82 */ /* 0x000e220000000a00 */
[----:B------:R-:W-:-:S04]  /*1840*/  IMAD R21, R23, R4, R21 ;  /* 0x0000000417157224 */ /* 0x000fc800078e0215 */
[----:B0-----:R-:W-:-:S05]  /*1850*/  IMAD.WIDE R2, R21, 0x4, R2 ;  /* 0x0000000415027825 */ /* 0x001fca00078e0202 */
[----:B------:R-:W-:Y:S01]  /*1860*/  STG.E desc[UR8][R2.64], R33 ;  /* 0x0000002102007986 */ /* 0x000fe2000c101908 */
[----:B------:R-:W-:Y:S05]  /*1870*/  EXIT ;  /* 0x000000000000794d */ /* 0x000fea0003800000 */
.L_x_4:
[----:B------:R-:W-:-:S00]  /*1880*/  BRA `(.L_x_4) ;  /* 0xfffffffc00fc7947 */ /* 0x000fc0000383ffff */
[----:B------:R-:W-:-:S00]  /*1890*/  NOP ;  /* 0x0000000000007918 */ /* 0x000fc00000000000 */
        /* <DEDUP_REMOVED lines=14> */
.L_x_10:


//--------------------- .text._Z12matMulGlobalPfS_S_i --------------------------
	.section	.text._Z12matMulGlobalPfS_S_i,"ax",@progbits
	.align	128
        .global         _Z12matMulGlobalPfS_S_i
        .type           _Z12matMulGlobalPfS_S_i,@function
        .size           _Z12matMulGlobalPfS_S_i,(.L_x_11 - _Z12matMulGlobalPfS_S_i)
        .other          _Z12matMulGlobalPfS_S_i,@"STO_CUDA_ENTRY STV_DEFAULT"
_Z12matMulGlobalPfS_S_i:
.text._Z12matMulGlobalPfS_S_i:
[----:B------:R-:W-:Y:S01]  /*0000*/  LDC R1, c[0x0][0x37c] ;  /* 0x0000df00ff017b82 */ /* 0x000fe20000000800 */
[----:B------:R-:W0:Y:S07]  /*0010*/  S2R R0, SR_TID.Y ;  /* 0x0000000000007919 */ /* 0x000e2e0000002200 */
[----:B------:R-:W0:Y:S01]  /*0020*/  S2UR UR4, SR_CTAID.Y ;  /* 0x00000000000479c3 */ /* 0x000e220000002600 */
[----:B------:R-:W1:Y:S01]  /*0030*/  LDCU UR20, c[0x0][0x398] ;  /* 0x00007300ff1477ac */ /* 0x000e620008000800 */
[----:B------:R-:W2:Y:S06]  /*0040*/  S2R R3, SR_TID.X ;  /* 0x0000000000037919 */ /* 0x000eac0000002100 */
[----:B------:R-:W0:Y:S08]  /*0050*/  LDC R13, c[0x0][0x364] ;  /* 0x0000d900ff0d7b82 */ /* 0x000e300000000800 */
[----:B------:R-:W2:Y:S08]  /*0060*/  S2UR UR5, SR_CTAID.X ;  /* 0x00000000000579c3 */ /* 0x000eb00000002500 */
[----:B------:R-:W2:Y:S01]  /*0070*/  LDC R2, c[0x0][0x360] ;  /* 0x0000d800ff027b82 */ /* 0x000ea20000000800 */
[----:B0-----:R-:W-:-:S02]  /*0080*/  IMAD R13, R13, UR4, R0 ;  /* 0x000000040d0d7c24 */ /* 0x001fc4000f8e0200 */
[----:B--2---:R-:W-:-:S05]  /*0090*/  IMAD R0, R2, UR5, R3 ;  /* 0x0000000502007c24 */ /* 0x004fca000f8e0203 */
[----:B------:R-:W-:-:S04]  /*00a0*/  VIMNMX R2, PT, PT, R13, R0, !PT ;  /* 0x000000000d027248 */ /* 0x000fc80007fe0100 */
[----:B-1----:R-:W-:-:S13]  /*00b0*/  ISETP.GE.AND P0, PT, R2, UR20, PT ;  /* 0x0000001402007c0c */ /* 0x002fda000bf06270 */
[----:B------:R-:W-:Y:S05]  /*00c0*/  @P0 EXIT ;  /* 0x000000000000094d */ /* 0x000fea0003800000 */
[----:B------:R-:W-:Y:S01]  /*00d0*/  UISETP.GE.U32.AND UP0, UPT, UR20, 0x8, UPT ;  /* 0x000000081400788c */ /* 0x000fe2000bf06070 */
[----:B------:R-:W-:Y:S02]  /*00e0*/  HFMA2 R12, -RZ, RZ, 0, 0 ;  /* 0x00000000ff0c7431 */ /* 0x000fe400000001ff */
[----:B------:R-:W-:Y:S01]  /*00f0*/  IMAD R13, R13, UR20, RZ ;  /* 0x000000140d0d7c24 */ /* 0x000fe2000f8e02ff */
[----:B------:R-:W-:Y:S01]  /*0100*/  UMOV UR4, URZ ;  /* 0x000000ff00047c82 */ /* 0x000fe20008000000 */
[----:B------:R-:W0:Y:S04]  /*0110*/  LDCU.64 UR18, c[0x0][0x358] ;  /* 0x00006b00ff1277ac */ /* 0x000e280008000a00 */
[----:B------:R-:W-:Y:S05]  /*0120*/  BRA.U !UP0, `(.L_x_5) ;  /* 0x0000000508047547 */ /* 0x000fea000b800000 */
[----:B------:R-:W1:Y:S01]  /*0130*/  LDCU.128 UR24, c[0x0][0x380] ;  /* 0x00007000ff1877ac */ /* 0x000e620008000c00 */
[----:B------:R-:W-:Y:S02]  /*0140*/  MOV R12, RZ ;  /* 0x000000ff000c7202 */ /* 0x000fe40000000f00 */
[----:B------:R-:W-:Y:S01]  /*0150*/  MOV R14, R0 ;  /* 0x00000000000e7202 */ /* 0x000fe20000000f00 */
[----:B------:R-:W-:-:S04]  /*0160*/  ULOP3.LUT UR4, UR20, 0x7ffffff8, URZ, 0xc0, !UPT ;  /* 0x7ffffff814047892 */ /* 0x000fc8000f8ec0ff */
[----:B------:R-:W-:Y:S01]  /*0170*/  UIADD3 UR5, UPT, UPT, -UR4, URZ, URZ ;  /* 0x000000ff04057290 */ /* 0x000fe2000fffe1ff */
[----:B-1----:R-:W-:Y:S01]  /*0180*/  MOV R2, UR24 ;  /* 0x0000001800027c02 */ /* 0x002fe20008000f00 */
[----:B------:R-:W-:Y:S01]  /*0190*/  UIMAD.WIDE UR6, UR20, 0x8, UR26 ;  /* 0x00000008140678a5 */ /* 0x000fe2000f8e021a */
[----:B------:R-:W-:Y:S01]  /*01a0*/  MOV R3, UR25 ;  /* 0x0000001900037c02 */ /* 0x000fe20008000f00 */
[----:B------:R-:W-:Y:S02]  /*01b0*/  UIMAD.WIDE UR8, UR20, 0xc, UR26 ;  /* 0x0000000c140878a5 */ /* 0x000fe4000f8e021a */
[----:B------:R-:W-:Y:S01]  /*01c0*/  UIMAD.WIDE UR10, UR20, 0x10, UR26 ;  /* 0x00000010140a78a5 */ /* 0x000fe2000f8e021a */
[----:B------:R-:W-:Y:S01]  /*01d0*/  IMAD.WIDE.U32 R2, R13, 0x4, R2 ;  /* 0x000000040d027825 */ /* 0x000fe200078e0002 */
[----:B------:R-:W-:Y:S02]  /*01e0*/  UIMAD.WIDE UR12, UR20, 0x14, UR26 ;  /* 0x00000014140c78a5 */ /* 0x000fe4000f8e021a */
[----:B------:R-:W-:Y:S01]  /*01f0*/  UIMAD.WIDE UR14, UR20, 0x18, UR26 ;  /* 0x00000018140e78a5 */ /* 0x000fe2000f8e021a */
[----:B------:R-:W-:Y:S01]  /*0200*/  IADD3 R2, P0, PT, R2, 0x10, RZ ;  /* 0x0000001002027810 */ /* 0x000fe20007f1e0ff */
[----:B------:R-:W-:-:S03]  /*0210*/  UIMAD.WIDE UR16, UR20, 0x1c, UR26 ;  /* 0x0000001c141078a5 */ /* 0x000fc6000f8e021a */
[----:B------:R-:W-:-:S09]  /*0220*/  IADD3.X R3, PT, PT, RZ, R3, RZ, P0, !PT ;  /* 0x00000003ff037210 */ /* 0x000fd200007fe4ff */
.L_x_6:
[----:B------:R-:W-:Y:S01]  /*0230*/  UIMAD.WIDE UR22, UR20, 0x4, UR26 ;  /* 0x00000004141678a5 */ /* 0x000fe2000f8e021a */
[----:B------:R-:W-:Y:S02]  /*0240*/  IMAD.MOV.U32 R23, RZ, RZ, 0x4 ;  /* 0x00000004ff177424 */ /* 0x000fe400078e00ff */
[----:B------:R-:W-:Y:S01]  /*0250*/  HFMA2 R11, -RZ, RZ, 0, 2.384185791015625e-07 ;  /* 0x00000004ff0b7431 */ /* 0x000fe200000001ff */
[----:B------:R-:W-:Y:S01]  /*0260*/  MOV R25, 0x4 ;  /* 0x0000000400197802 */ /* 0x000fe20000000f00 */
[----:B0-----:R-:W2:Y:S01]  /*0270*/  LDG.E R21, desc[UR18][R2.64+-0x10] ;  /* 0xfffff01202157981 */ /* 0x001ea2000c1e1900 */
[C---:B------:R-:W-:Y:S01]  /*0280*/  IMAD.WIDE R22, R14.reuse, R23, UR26 ;  /* 0x0000001a0e167e25 */ /* 0x040fe2000f8e0217 */
[----:B------:R-:W-:Y:S02]  /*0290*/  MOV R8, UR22 ;  /* 0x0000001600087c02 */ /* 0x000fe40008000f00 */
[----:B------:R-:W-:Y:S01]  /*02a0*/  MOV R9, UR23 ;  /* 0x0000001700097c02 */ /* 0x000fe20008000f00 */
[----:B------:R-:W3:Y:S02]  /*02b0*/  LDG.E R19, desc[UR18][R2.64+-0xc] ;  /* 0xfffff41202137981 */ /* 0x000ee4000c1e1900 */
[----:B------:R-:W-:-:S02]  /*02c0*/  IMAD.WIDE R8, R14, 0x4, R8 ;  /* 0x000000040e087825 */ /* 0x000fc400078e0208 */
[----:B------:R-:W2:Y:S01]  /*02d0*/  LDG.E R22, desc[UR18][R22.64] ;  /* 0x0000001216167981 */ /* 0x000ea2000c1e1900 */
[----:B------:R-:W-:Y:S01]  /*02e0*/  MOV R5, 0x4 ;  /* 0x0000000400057802 */ /* 0x000fe20000000f00 */
[C---:B------:R-:W-:Y:S02]  /*02f0*/  IMAD.WIDE R24, R14.reuse, R25, UR6 ;  /* 0x000000060e187e25 */ /* 0x040fe4000f8e0219 */
[----:B------:R0:W3:Y:S02]  /*0300*/  LDG.E R20, desc[UR18][R8.64] ;  /* 0x0000001208147981 */ /* 0x0000e4000c1e1900 */
[----:B------:R-:W-:Y:S02]  /*0310*/  IMAD.WIDE R10, R14, R11, UR8 ;  /* 0x000000080e0a7e25 */ /* 0x000fe4000f8e020b */
[----:B------:R-:W4:Y:S04]  /*0320*/  LDG.E R18, desc[UR18][R24.64] ;  /* 0x0000001218127981 */ /* 0x000f28000c1e1900 */
[----:B------:R-:W4:Y:S01]  /*0330*/  LDG.E R17, desc[UR18][R2.64+-0x8] ;  /* 0xfffff81202117981 */ /* 0x000f22000c1e1900 */
[----:B0-----:R-:W-:-:S02]  /*0340*/  HFMA2 R9, -RZ, RZ, 0, 2.384185791015625e-07 ;  /* 0x00000004ff097431 */ /* 0x001fc400000001ff */
[----:B------:R-:W-:Y:S01]  /*0350*/  IMAD.MOV.U32 R7, RZ, RZ, 0x4 ;  /* 0x00000004ff077424 */ /* 0x000fe200078e00ff */
[----:B------:R0:W5:Y:S01]  /*0360*/  LDG.E R16, desc[UR18][R10.64] ;  /* 0x000000120a107981 */ /* 0x000162000c1e1900 */
[----:B------:R-:W-:-:S03]  /*0370*/  IMAD.WIDE R4, R14, R5, UR10 ;  /* 0x0000000a0e047e25 */ /* 0x000fc6000f8e0205 */
[----:B------:R-:W5:Y:S01]  /*0380*/  LDG.E R15, desc[UR18][R2.64+-0x4] ;  /* 0xfffffc12020f7981 */ /* 0x000f62000c1e1900 */
[C---:B------:R-:W-:Y:S01]  /*0390*/  IMAD.WIDE R6, R14.reuse, R7, UR12 ;  /* 0x0000000c0e067e25 */ /* 0x040fe2000f8e0207 */
[----:B------:R-:W-:Y:S02]  /*03a0*/  MOV R27, 0x4 ;  /* 0x00000004001b7802 */ /* 0x000fe40000000f00 */
[----:B------:R1:W5:Y:S01]  /*03b0*/  LDG.E R4, desc[UR18][R4.64] ;  /* 0x0000001204047981 */ /* 0x000362000c1e1900 */
[----:B------:R-:W-:-:S03]  /*03c0*/  IMAD.WIDE R8, R14, R9, UR14 ;  /* 0x0000000e0e087e25 */ /* 0x000fc6000f8e0209 */
[----:B------:R-:W5:Y:S01]  /*03d0*/  LDG.E R23, desc[UR18][R2.64] ;  /* 0x0000001202177981 */ /* 0x000f62000c1e1900 */
[----:B0-----:R-:W-:-:S03]  /*03e0*/  IMAD.WIDE R10, R14, R27, UR16 ;  /* 0x000000100e0a7e25 */ /* 0x001fc6000f8e021b */
[----:B------:R-:W5:Y:S04]  /*03f0*/  LDG.E R7, desc[UR18][R6.64] ;  /* 0x0000001206077981 */ /* 0x000f68000c1e1900 */
[----:B------:R-:W5:Y:S04]  /*0400*/  LDG.E R24, desc[UR18][R2.64+0x4] ;  /* 0x0000041202187981 */ /* 0x000f68000c1e1900 */
[----:B------:R-:W5:Y:S04]  /*0410*/  LDG.E R8, desc[UR18][R8.64] ;  /* 0x0000001208087981 */ /* 0x000f68000c1e1900 */
[----:B------:R-:W5:Y:S04]  /*0420*/  LDG.E R25, desc[UR18][R2.64+0x8] ;  /* 0x0000081202197981 */ /* 0x000f68000c1e1900 */
[----:B------:R-:W5:Y:S04]  /*0430*/  LDG.E R10, desc[UR18][R10.64] ;  /* 0x000000120a0a7981 */ /* 0x000f68000c1e1900 */
[----:B------:R0:W5:Y:S01]  /*0440*/  LDG.E R27, desc[UR18][R2.64+0xc] ;  /* 0x00000c12021b7981 */ /* 0x000162000c1e1900 */
[----:B------:R-:W-:-:S04]  /*0450*/  UIADD3 UR5, UPT, UPT, UR5, 0x8, URZ ;  /* 0x0000000805057890 */ /* 0x000fc8000fffe0ff */
[----:B------:R-:W-:Y:S01]  /*0460*/  UISETP.NE.AND UP0, UPT, UR5, URZ, UPT ;  /* 0x000000ff0500728c */ /* 0x000fe2000bf05270 */
[----:B-1----:R-:W-:Y:S02]  /*0470*/  MOV R5, UR20 ;  /* 0x0000001400057c02 */ /* 0x002fe40008000f00 */
[----:B0-----:R-:W-:Y:S02]  /*0480*/  IADD3 R2, P0, PT, R2, 0x20, RZ ;  /* 0x0000002002027810 */ /* 0x001fe40007f1e0ff */
[----:B------:R-:W-:Y:S02]  /*0490*/  LEA R14, R5, R14, 0x3 ;  /* 0x0000000e050e7211 */ /* 0x000fe400078e18ff */
[----:B------:R-:W-:Y:S01]  /*04a0*/  IADD3.X R3, PT, PT, RZ, R3, RZ, P0, !PT ;  /* 0x00000003ff037210 */ /* 0x000fe200007fe4ff */
[----:B--2---:R-:W-:-:S04]  /*04b0*/  FFMA R22, R21, R22, R12 ;  /* 0x0000001615167223 */ /* 0x004fc8000000000c */
[----:B---3--:R-:W-:-:S04]  /*04c0*/  FFMA R20, R19, R20, R22 ;  /* 0x0000001413147223 */ /* 0x008fc80000000016 */
[----:B----4-:R-:W-:-:S04]  /*04d0*/  FFMA R18, R17, R18, R20 ;  /* 0x0000001211127223 */ /* 0x010fc80000000014 */
[----:B-----5:R-:W-:-:S04]  /*04e0*/  FFMA R16, R15, R16, R18 ;  /* 0x000000100f107223 */ /* 0x020fc80000000012 */
[----:B------:R-:W-:-:S04]  /*04f0*/  FFMA R23, R23, R4, R16 ;  /* 0x0000000417177223 */ /* 0x000fc80000000010 */
[----:B------:R-:W-:-:S04]  /*0500*/  FFMA R24, R24, R7, R23 ;  /* 0x0000000718187223 */ /* 0x000fc80000000017 */
[----:B------:R-:W-:-:S04]  /*0510*/  FFMA R8, R25, R8, R24 ;  /* 0x0000000819087223 */ /* 0x000fc80000000018 */
[----:B------:R-:W-:Y:S01]  /*0520*/  FFMA R12, R27, R10, R8 ;  /* 0x0000000a1b0c7223 */ /* 0x000fe20000000008 */
[----:B------:R-:W-:Y:S06]  /*0530*/  BRA.U UP0, `(.L_x_6) ;  /* 0xfffffffd003c7547 */ /* 0x000fec000b83ffff */
.L_x_5:
[----:B------:R-:W-:-:S04]  /*0540*/  ULOP3.LUT UR6, UR20, 0x7, URZ, 0xc0, !UPT ;  /* 0x0000000714067892 */ /* 0x000fc8000f8ec0ff */
[----:B------:R-:W-:-:S09]  /*0550*/  UISETP.NE.AND UP0, UPT, UR6, URZ, UPT ;  /* 0x000000ff0600728c */ /* 0x000fd2000bf05270 */
[----:B------:R-:W-:Y:S05]  /*0560*/  BRA.U !UP0, `(.L_x_7) ;  /* 0x0000000508387547 */ /* 0x000fea000b800000 */
[----:B------:R-:W-:Y:S02]  /*0570*/  UISETP.GE.U32.AND UP0, UPT, UR6, 0x4, UPT ;  /* 0x000000040600788c */ /* 0x000fe4000bf06070 */
[----:B------:R-:W-:-:S04]  /*0580*/  ULOP3.LUT UR5, UR20, 0x3, URZ, 0xc0, !UPT ;  /* 0x0000000314057892 */ /* 0x000fc8000f8ec0ff */
[----:B------:R-:W-:-:S03]  /*0590*/  UISETP.NE.AND UP1, UPT, UR5, URZ, UPT ;  /* 0x000000ff0500728c */ /* 0x000fc6000bf25270 */
[----:B------:R-:W-:Y:S08]  /*05a0*/  BRA.U !UP0, `(.L_x_8) ;  /* 0x00000001087c7547 */ /* 0x000ff0000b800000 */
[----:B------:R-:W1:Y:S01]  /*05b0*/  LDC.64 R6, c[0x0][0x388] ;  /* 0x0000e200ff067b82 */ /* 0x000e620000000a00 */
[----:B------:R-:W2:Y:S01]  /*05c0*/  LDCU.64 UR6, c[0x0][0x380] ;  /* 0x00007000ff0677ac */ /* 0x000ea20008000a00 */
[----:B------:R-:W-:Y:S01]  /*05d0*/  IMAD.U32 R9, RZ, RZ, UR4 ;  /* 0x00000004ff097e24 */ /* 0x000fe2000f8e00ff */
[C---:B------:R-:W-:Y:S02]  /*05e0*/  IADD3 R3, PT, PT, R13.reuse, UR4, RZ ;  /* 0x000000040d037c10 */ /* 0x040fe4000fffe0ff */
[----:B------:R-:W-:Y:S01]  /*05f0*/  IADD3 R10, P0, PT, R13, UR4, RZ ;  /* 0x000000040d0a7c10 */ /* 0x000fe2000ff1e0ff */
[----:B------:R-:W-:Y:S01]  /*0600*/  IMAD R9, R9, UR20, R0 ;  /* 0x0000001409097c24 */ /* 0x000fe2000f8e0200 */
[----:B------:R-:W-:Y:S01]  /*0610*/  MOV R11, UR20 ;  /* 0x00000014000b7c02 */ /* 0x000fe20008000f00 */
[----:B------:R-:W3:Y:S01]  /*0620*/  LDC.64 R4, c[0x0][0x380] ;  /* 0x0000e000ff047b82 */ /* 0x000ee20000000a00 */
[----:B------:R-:W-:Y:S01]  /*0630*/  MOV R15, UR20 ;  /* 0x00000014000f7c02 */ /* 0x000fe20008000f00 */
[----:B-1----:R-:W-:Y:S01]  /*0640*/  IMAD.WIDE R6, R9, 0x4, R6 ;  /* 0x0000000409067825 */ /* 0x002fe200078e0206 */
[----:B------:R-:W-:-:S05]  /*0650*/  MOV R9, UR20 ;  /* 0x0000001400097c02 */ /* 0x000fca0008000f00 */
[----:B------:R-:W-:Y:S02]  /*0660*/  IMAD.WIDE R8, R9, 0x4, R6 ;  /* 0x0000000409087825 */ /* 0x000fe400078e0206 */
[----:B0-----:R-:W4:Y:S02]  /*0670*/  LDG.E R6, desc[UR18][R6.64] ;  /* 0x0000001206067981 */ /* 0x001f24000c1e1900 */
[----:B---3--:R-:W-:Y:S01]  /*0680*/  IMAD.WIDE.U32 R4, R3, 0x4, R4 ;  /* 0x0000000403047825 */ /* 0x008fe200078e0004 */
[----:B------:R-:W-:Y:S01]  /*0690*/  IADD3.X R3, PT, PT, RZ, RZ, RZ, P0, !PT ;  /* 0x000000ffff037210 */ /* 0x000fe200007fe4ff */
[----:B------:R-:W3:Y:S01]  /*06a0*/  LDG.E R17, desc[UR18][R8.64] ;  /* 0x0000001208117981 */ /* 0x000ee2000c1e1900 */
[----:B--2---:R-:W-:-:S03]  /*06b0*/  LEA R2, P0, R10, UR6, 0x2 ;  /* 0x000000060a027c11 */ /* 0x004fc6000f8010ff */
[----:B------:R-:W4:Y:S01]  /*06c0*/  LDG.E R5, desc[UR18][R4.64] ;  /* 0x0000001204057981 */ /* 0x000f22000c1e1900 */
[----:B------:R-:W-:Y:S01]  /*06d0*/  LEA.HI.X R3, R10, UR7, R3, 0x2, P0 ;  /* 0x000000070a037c11 */ /* 0x000fe200080f1403 */
[----:B------:R-:W-:-:S04]  /*06e0*/  IMAD.WIDE R10, R11, 0x4, R8 ;  /* 0x000000040b0a7825 */ /* 0x000fc800078e0208 */
[----:B------:R-:W3:Y:S01]  /*06f0*/  LDG.E R16, desc[UR18][R2.64+0x4] ;  /* 0x0000041202107981 */ /* 0x000ee2000c1e1900 */
[----:B------:R-:W-:-:S03]  /*0700*/  IMAD.WIDE R14, R15, 0x4, R10 ;  /* 0x000000040f0e7825 */ /* 0x000fc600078e020a */
[----:B------:R-:W2:Y:S04]  /*0710*/  LDG.E R19, desc[UR18][R10.64] ;  /* 0x000000120a137981 */ /* 0x000ea8000c1e1900 */
[----:B------:R-:W2:Y:S04]  /*0720*/  LDG.E R18, desc[UR18][R2.64+0x8] ;  /* 0x0000081202127981 */ /* 0x000ea8000c1e1900 */
[----:B------:R-:W5:Y:S04]  /*0730*/  LDG.E R20, desc[UR18][R2.64+0xc] ;  /* 0x00000c1202147981 */ /* 0x000f68000c1e1900 */
[----:B------:R-:W5:Y:S01]  /*0740*/  LDG.E R14, desc[UR18][R14.64] ;  /* 0x000000120e0e7981 */ /* 0x000f62000c1e1900 */
[----:B------:R-:W-:Y:S01]  /*0750*/  UIADD3 UR4, UPT, UPT, UR4, 0x4, URZ ;  /* 0x0000000404047890 */ /* 0x000fe2000fffe0ff */
[----:B----4-:R-:W-:-:S04]  /*0760*/  FFMA R5, R5, R6, R12 ;  /* 0x0000000605057223 */ /* 0x010fc8000000000c */
[----:B---3--:R-:W-:-:S04]  /*0770*/  FFMA R5, R16, R17, R5 ;  /* 0x0000001110057223 */ /* 0x008fc80000000005 */
[----:B--2---:R-:W-:-:S04]  /*0780*/  FFMA R5, R18, R19, R5 ;  /* 0x0000001312057223 */ /* 0x004fc80000000005 */
[----:B-----5:R-:W-:-:S07]  /*0790*/  FFMA R12, R20, R14, R5 ;  /* 0x0000000e140c7223 */ /* 0x020fce0000000005 */
.L_x_8:
[----:B------:R-:W-:Y:S05]  /*07a0*/  BRA.U !UP1, `(.L_x_7) ;  /* 0x0000000109a87547 */ /* 0x000fea000b800000 */
[----:B------:R-:W-:Y:S01]  /*07b0*/  UISETP.NE.AND UP0, UPT, UR5, 0x1, UPT ;  /* 0x000000010500788c */ /* 0x000fe2000bf05270 */
[----:B------:R-:W-:Y:S01]  /*07c0*/  MOV R7, UR4 ;  /* 0x0000000400077c02 */ /* 0x000fe20008000f00 */
[----:B------:R-:W-:Y:S02]  /*07d0*/  ULOP3.LUT UR5, UR20, 0x1, URZ, 0xc0, !UPT ;  /* 0x0000000114057892 */ /* 0x000fe4000f8ec0ff */
[----:B------:R-:W-:Y:S02]  /*07e0*/  MOV R15, UR20 ;  /* 0x00000014000f7c02 */ /* 0x000fe40008000f00 */
[----:B------:R-:W-:Y:S01]  /*07f0*/  UISETP.NE.U32.AND UP1, UPT, UR5, 0x1, UPT ;  /* 0x000000010500788c */ /* 0x000fe2000bf25070 */
[----:B------:R-:W-:-:S04]  /*0800*/  PLOP3.LUT P1, PT, PT, PT, UP0, 0x80, 0x8 ;  /* 0x000000000008781c */ /* 0x000fc80003f2f008 */
[----:B------:R-:W1:Y:S01]  /*0810*/  @UP0 LDCU.128 UR8, c[0x0][0x380] ;  /* 0x00007000ff0807ac */ /* 0x000e620008000c00 */
[----:B------:R-:W-:Y:S01]  /*0820*/  PLOP3.LUT P0, PT, PT, PT, UP1, 0x80, 0x8 ;  /* 0x000000000008781c */ /* 0x000fe20003f0f018 */
[----:B------:R-:W2:Y:S04]  /*0830*/  @UP0 LDCU.64 UR6, c[0x0][0x380] ;  /* 0x00007000ff0607ac */ /* 0x000ea80008000a00 */
[----:B------:R-:W3:Y:S03]  /*0840*/  @!UP1 LDCU.128 UR12, c[0x0][0x380] ;  /* 0x00007000ff0c97ac */ /* 0x000ee60008000c00 */
[C---:B------:R-:W-:Y:S02]  /*0850*/  @P1 IADD3 R3, PT, PT, R13.reuse, UR4, RZ ;  /* 0x000000040d031c10 */ /* 0x040fe4000fffe0ff */
[----:B------:R-:W-:Y:S01]  /*0860*/  @P1 IADD3 R6, P2, PT, R13, UR4, RZ ;  /* 0x000000040d061c10 */ /* 0x000fe2000ff5e0ff */
[----:B------:R-:W-:Y:S01]  /*0870*/  @UP0 UIADD3 UR4, UPT, UPT, UR4, 0x2, URZ ;  /* 0x0000000204040890 */ /* 0x000fe2000fffe0ff */
[----:B-1----:R-:W-:Y:S01]  /*0880*/  MOV R11, UR9 ;  /* 0x00000009000b7c02 */ /* 0x002fe20008000f00 */
[----:B------:R-:W-:Y:S01]  /*0890*/  IMAD.U32 R10, RZ, RZ, UR8 ;  /* 0x00000008ff0a7e24 */ /* 0x000fe2000f8e00ff */
[----:B------:R-:W-:-:S02]  /*08a0*/  MOV R4, UR10 ;  /* 0x0000000a00047c02 */ /* 0x000fc40008000f00 */
[----:B------:R-:W-:Y:S01]  /*08b0*/  MOV R5, UR11 ;  /* 0x0000000b00057c02 */ /* 0x000fe20008000f00 */
[----:B------:R-:W-:-:S04]  /*08c0*/  @P1 IMAD.WIDE.U32 R10, R3, 0x4, R10 ;  /* 0x00000004030a1825 */ /* 0x000fc800078e000a */
[----:B------:R-:W-:Y:S01]  /*08d0*/  @P1 IMAD R3, R7, UR20, R0 ;  /* 0x0000001407031c24 */ /* 0x000fe2000f8e0200 */
[----:B------:R-:W-:Y:S01]  /*08e0*/  @P1 IADD3.X R7, PT, PT, RZ, RZ, RZ, P2, !PT ;  /* 0x000000ffff071210 */ /* 0x000fe200017fe4ff */
[----:B------:R-:W-:Y:S01]  /*08f0*/  IMAD.U32 R19, RZ, RZ, UR4 ;  /* 0x00000004ff137e24 */ /* 0x000fe2000f8e00ff */
[C---:B--2---:R-:W-:Y:S01]  /*0900*/  @P1 LEA R2, P2, R6.reuse, UR6, 0x2 ;  /* 0x0000000606021c11 */ /* 0x044fe2000f8410ff */
[----:B------:R-:W-:Y:S01]  /*0910*/  @P1 IMAD.WIDE R4, R3, 0x4, R4 ;  /* 0x0000000403041825 */ /* 0x000fe200078e0204 */
[----:B------:R-:W-:Y:S01]  /*0920*/  @!P0 IADD3 R17, PT, PT, R13, UR4, RZ ;  /* 0x000000040d118c10 */ /* 0x000fe2000fffe0ff */
[----:B0-----:R-:W2:Y:S01]  /*0930*/  @P1 LDG.E R11, desc[UR18][R10.64] ;  /* 0x000000120a0b1981 */ /* 0x001ea2000c1e1900 */
[----:B------:R-:W-:Y:S01]  /*0940*/  @P1 LEA.HI.X R3, R6, UR7, R7, 0x2, P2 ;  /* 0x0000000706031c11 */ /* 0x000fe200090f1407 */
[----:B------:R-:W-:Y:S01]  /*0950*/  @!P0 IMAD R19, R19, UR20, R0 ;  /* 0x0000001413138c24 */ /* 0x000fe2000f8e0200 */
[----:B---3--:R-:W-:Y:S01]  /*0960*/  MOV R6, UR12 ;  /* 0x0000000c00067c02 */ /* 0x008fe20008000f00 */
[----:B------:R-:W-:Y:S01]  /*0970*/  @P1 IMAD.WIDE R14, R15, 0x4, R4 ;  /* 0x000000040f0e1825 */ /* 0x000fe200078e0204 */
[----:B------:R-:W-:Y:S01]  /*0980*/  MOV R7, UR13 ;  /* 0x0000000d00077c02 */ /* 0x000fe20008000f00 */
[----:B------:R-:W2:Y:S01]  /*0990*/  @P1 LDG.E R4, desc[UR18][R4.64] ;  /* 0x0000001204041981 */ /* 0x000ea2000c1e1900 */
[----:B------:R-:W-:-:S02]  /*09a0*/  MOV R8, UR14 ;  /* 0x0000000e00087c02 */ /* 0x000fc40008000f00 */
[----:B------:R-:W-:Y:S01]  /*09b0*/  MOV R9, UR15 ;  /* 0x0000000f00097c02 */ /* 0x000fe20008000f00 */
[----:B------:R-:W-:Y:S01]  /*09c0*/  @!P0 IMAD.WIDE.U32 R6, R17, 0x4, R6 ;  /* 0x0000000411068825 */ /* 0x000fe200078e0006 */
[----:B------:R-:W3:Y:S03]  /*09d0*/  @P1 LDG.E R14, desc[UR18][R14.64] ;  /* 0x000000120e0e1981 */ /* 0x000ee6000c1e1900 */
[----:B------:R-:W-:Y:S01]  /*09e0*/  @!P0 IMAD.WIDE R8, R19, 0x4, R8 ;  /* 0x0000000413088825 */ /* 0x000fe200078e0208 */
[----:B------:R-:W3:Y:S04]  /*09f0*/  @P1 LDG.E R2, desc[UR18][R2.64+0x4] ;  /* 0x0000041202021981 */ /* 0x000ee8000c1e1900 */
[----:B------:R-:W4:Y:S04]  /*0a00*/  @!P0 LDG.E R7, desc[UR18][R6.64] ;  /* 0x0000001206078981 */ /* 0x000f28000c1e1900 */
[----:B------:R-:W4:Y:S01]  /*0a10*/  @!P0 LDG.E R8, desc[UR18][R8.64] ;  /* 0x0000001208088981 */ /* 0x000f22000c1e1900 */
[----:B--2---:R-:W-:-:S04]  /*0a20*/  @P1 FFMA R11, R11, R4, R12 ;  /* 0x000000040b0b1223 */ /* 0x004fc8000000000c */
[----:B---3--:R-:W-:-:S04]  /*0a30*/  @P1 FFMA R12, R2, R14, R11 ;  /* 0x0000000e020c1223 */ /* 0x008fc8000000000b */
[----:B----4-:R-:W-:-:S07]  /*0a40*/  @!P0 FFMA R12, R7, R8, R12 ;  /* 0x00000008070c8223 */ /* 0x010fce000000000c */
.L_x_7:
[----:B------:R-:W1:Y:S01]  /*0a50*/  LDC.64 R2, c[0x0][0x390] ;  /* 0x0000e400ff027b82 */ /* 0x000e620000000a00 */
[----:B------:R-:W-:-:S05]  /*0a60*/  IADD3 R13, PT, PT, R0, R13, RZ ;  /* 0x0000000d000d7210 */ /* 0x000fca0007ffe0ff */
[----:B-1----:R-:W-:-:S05]  /*0a70*/  IMAD.WIDE R2, R13, 0x4, R2 ;  /* 0x000000040d027825 */ /* 0x002fca00078e0202 */
[----:B0-----:R-:W-:Y:S01]  /*0a80*/  STG.E desc[UR18][R2.64], R12 ;  /* 0x0000000c02007986 */ /* 0x001fe2000c101912 */
[----:B------:R-:W-:Y:S05]  /*0a90*/  EXIT ;  /* 0x000000000000794d */ /* 0x000fea0003800000 */
.L_x_9:
        /* <DEDUP_REMOVED lines=14> */
.L_x_11:


//--------------------- .nv.shared._Z12matMulSharedPfS_S_i --------------------------
	.section	.nv.shared._Z12matMulSharedPfS_S_i,"aw",@nobits
	.sectionflags	@""
	.align	4
.nv.shared._Z12matMulSharedPfS_S_i:
	.zero		3072


//--------------------- .nv.shared.reserved.0     --------------------------
	.section	.nv.shared.reserved.0,"aw",@nobits
	.weak		__nv_reservedSMEM_offset_0_alias
	.size		__nv_reservedSMEM_offset_0_alias, 0, 64
	.other		__nv_reservedSMEM_offset_0_alias,@"STO_CUDA_RESERVED_SHARED STV_DEFAULT"
__nv_reservedSMEM_offset_0_alias:
	.zero		0
	.zero		64


//--------------------- .nv.constant0._Z12matMulSharedPfS_S_i --------------------------
	.section	.nv.constant0._Z12matMulSharedPfS_S_i,"a",@progbits
	.sectionflags	@""
	.align	4
.nv.constant0._Z12matMulSharedPfS_S_i:
	.zero		924


//--------------------- .nv.constant0._Z12matMulGlobalPfS_S_i --------------------------
	.section	.nv.constant0._Z12matMulGlobalPfS_S_i,"a",@progbits
	.sectionflags	@""
	.align	4
.nv.constant0._Z12matMulGlobalPfS_S_i:
	.zero		924


//--------------------- SYMBOLS --------------------------

	.type		.nv.reservedSmem.offset0,@object
	.size		.nv.reservedSmem.offset0,0x4
	.type		.nv.reservedSmem.cap,@object
	.size		.nv.reservedSmem.cap,0x4
